	.target	sm_100a

	.elftype	@"ET_EXEC"


//--------------------- .note.nv.tkinfo           --------------------------
	.section	.note.nv.tkinfo,"",@"SHT_NOTE"
	.sectionflags	@"SHF_NOTE_NV_TKINFO"
	.tkinfo
        /*0018*/ 	.word	0x00000002
        /*0030*/ 	.string	""
        /*0030*/ 	.string	"ptxas"
        /*0030*/ 	.string	"Cuda compilation tools, release 13.0, V13.0.88"
        /*0030*/ 	.string	"Build cuda_13.0.r13.0/compiler.36424714_0"
        /*0030*/ 	.string	"-arch sm_100a -m 64 "



//--------------------- .note.nv.cuinfo           --------------------------
	.section	.note.nv.cuinfo,"",@"SHT_NOTE"
	.sectionflags	@"SHF_NOTE_NV_CUINFO"
        /*0018*/ 	.short	0x0002
        /*001a*/ 	.short	0x0064
        /*001c*/ 	.short	0x0082
	.zero		2


//--------------------- .nv.info                  --------------------------
	.section	.nv.info,"",@"SHT_CUDA_INFO"
	.align	4


	//----- nvinfo : EIATTR_REGCOUNT
	.align		4
        /*0000*/ 	.byte	0x04, 0x2f
        /*0002*/ 	.short	(.L_19 - .L_18)
	.align		4
.L_18:
        /*0004*/ 	.word	index@(_ZN7cutlass13device_kernelINS_4gemm6kernel13GemmUniversalIN4cute5tupleIJiiiiEEENS1_10collective13CollectiveMmaINS1_35MainloopSm100TmaUmmaWarpSpecializedILi8ELi2ELi4ENS5_IJNS4_1CILi4EEESB_NSA_ILi1EEEEEEEENS5_IJNSA_ILi64EEENSA_ILi128EEENSA_ILi32EEEEEENS_10tfloat32_tENS5_IJlSC_lEEESJ_SK_NS4_8TiledMMAINS4_8MMA_AtomIJNS4_17SM100_MMA_TF32_SSISJ_SJ_fLi64ELi128ELNS4_4UMMA5MajorE0ELSP_0ELNSO_7ScaleInE0ELSQ_0EEEEEENS4_6LayoutINS5_IJSC_SC_SC_EEENS5_IJNSA_ILi0EEESV_SV_EEEEENS5_IJNS4_10UnderscoreESY_SY_EEEEENS4_23SM90_TMA_LOAD_MULTICASTENS4_14ComposedLayoutINS4_7SwizzleILi3ELi4ELi3EEENS4_18smem_ptr_flag_bitsILi32EEENST_INS5_IJNSA_ILi8EEESH_EEENS5_IJSH_SC_EEEEEEEvNS4_8identityES11_S1B_vS1C_EENS_8epilogue10collective18CollectiveEpilogueINS1E_23Sm100TmaWarpSpecializedILi4ELi2ELi16ELb1ELb0EEEJSI_NS5_IJNST_ISF_SC_EENST_ISH_SC_EEEEESJ_SK_SJ_SK_NS1E_6fusion15FusionCallbacksIS1I_NS1M_17LinearCombinationISJ_fSJ_fLNS_15FloatRoundStyleE2EEESI_S1L_JEEENS4_5SM1004TMEM4LOAD26SM100_TMEM_LOAD_16dp128b8xENS4_13SM90_TMA_LOADES1B_NS4_17SM75_U32x4_LDSM_NENS4_14SM90_TMA_STOREES1B_NS4_17SM90_U32x4_STSM_NENS4_39AutoVectorizingCopyWithAssumedAlignmentILi128EEEEEEvvEEEEvNT_6ParamsE)
        /*0008*/ 	.word	0x00000060


	//----- nvinfo : EIATTR_FRAME_SIZE
	.align		4
.L_19:
        /*000c*/ 	.byte	0x04, 0x11
        /*000e*/ 	.short	(.L_21 - .L_20)
	.align		4
.L_20:
        /*0010*/ 	.word	index@($__internal_2_$__cuda_sm10x_tcgen05_guardrail_trap_unallocated_columns_being_dealloced)
        /*0014*/ 	.word	0x00000000


	//----- nvinfo : EIATTR_FRAME_SIZE
	.align		4
.L_21:
        /*0018*/ 	.byte	0x04, 0x11
        /*001a*/ 	.short	(.L_23 - .L_22)
	.align		4
.L_22:
        /*001c*/ 	.word	index@($__internal_1_$__cuda_sm10x_tcgen05_guardrail_trap_phase_invalid_during_alloc)
        /*0020*/ 	.word	0x00000000


	//----- nvinfo : EIATTR_FRAME_SIZE
	.align		4
.L_23:
        /*0024*/ 	.byte	0x04, 0x11
        /*0026*/ 	.short	(.L_25 - .L_24)
	.align		4
.L_24:
        /*0028*/ 	.word	index@($__internal_0_$__cuda_sm10x_tcgen05_guardrail_trap_col_being_dealloced_not_returned_by_alloc)
        /*002c*/ 	.word	0x00000000


	//----- nvinfo : EIATTR_FRAME_SIZE
	.align		4
.L_25:
        /*0030*/ 	.byte	0x04, 0x11
        /*0032*/ 	.short	(.L_27 - .L_26)
	.align		4
.L_26:
        /*0034*/ 	.word	index@(_ZN7cutlass13device_kernelINS_4gemm6kernel13GemmUniversalIN4cute5tupleIJiiiiEEENS1_10collective13CollectiveMmaINS1_35MainloopSm100TmaUmmaWarpSpecializedILi8ELi2ELi4ENS5_IJNS4_1CILi4EEESB_NSA_ILi1EEEEEEEENS5_IJNSA_ILi64EEENSA_ILi128EEENSA_ILi32EEEEEENS_10tfloat32_tENS5_IJlSC_lEEESJ_SK_NS4_8TiledMMAINS4_8MMA_AtomIJNS4_17SM100_MMA_TF32_SSISJ_SJ_fLi64ELi128ELNS4_4UMMA5MajorE0ELSP_0ELNSO_7ScaleInE0ELSQ_0EEEEEENS4_6LayoutINS5_IJSC_SC_SC_EEENS5_IJNSA_ILi0EEESV_SV_EEEEENS5_IJNS4_10UnderscoreESY_SY_EEEEENS4_23SM90_TMA_LOAD_MULTICASTENS4_14ComposedLayoutINS4_7SwizzleILi3ELi4ELi3EEENS4_18smem_ptr_flag_bitsILi32EEENST_INS5_IJNSA_ILi8EEESH_EEENS5_IJSH_SC_EEEEEEEvNS4_8identityES11_S1B_vS1C_EENS_8epilogue10collective18CollectiveEpilogueINS1E_23Sm100TmaWarpSpecializedILi4ELi2ELi16ELb1ELb0EEEJSI_NS5_IJNST_ISF_SC_EENST_ISH_SC_EEEEESJ_SK_SJ_SK_NS1E_6fusion15FusionCallbacksIS1I_NS1M_17LinearCombinationISJ_fSJ_fLNS_15FloatRoundStyleE2EEESI_S1L_JEEENS4_5SM1004TMEM4LOAD26SM100_TMEM_LOAD_16dp128b8xENS4_13SM90_TMA_LOADES1B_NS4_17SM75_U32x4_LDSM_NENS4_14SM90_TMA_STOREES1B_NS4_17SM90_U32x4_STSM_NENS4_39AutoVectorizingCopyWithAssumedAlignmentILi128EEEEEEvvEEEEvNT_6ParamsE)
        /*0038*/ 	.word	0x00000000


	//----- nvinfo : EIATTR_MIN_STACK_SIZE
	.align		4
.L_27:
        /*003c*/ 	.byte	0x04, 0x12
        /*003e*/ 	.short	(.L_29 - .L_28)
	.align		4
.L_28:
        /*0040*/ 	.word	index@(_ZN7cutlass13device_kernelINS_4gemm6kernel13GemmUniversalIN4cute5tupleIJiiiiEEENS1_10collective13CollectiveMmaINS1_35MainloopSm100TmaUmmaWarpSpecializedILi8ELi2ELi4ENS5_IJNS4_1CILi4EEESB_NSA_ILi1EEEEEEEENS5_IJNSA_ILi64EEENSA_ILi128EEENSA_ILi32EEEEEENS_10tfloat32_tENS5_IJlSC_lEEESJ_SK_NS4_8TiledMMAINS4_8MMA_AtomIJNS4_17SM100_MMA_TF32_SSISJ_SJ_fLi64ELi128ELNS4_4UMMA5MajorE0ELSP_0ELNSO_7ScaleInE0ELSQ_0EEEEEENS4_6LayoutINS5_IJSC_SC_SC_EEENS5_IJNSA_ILi0EEESV_SV_EEEEENS5_IJNS4_10UnderscoreESY_SY_EEEEENS4_23SM90_TMA_LOAD_MULTICASTENS4_14ComposedLayoutINS4_7SwizzleILi3ELi4ELi3EEENS4_18smem_ptr_flag_bitsILi32EEENST_INS5_IJNSA_ILi8EEESH_EEENS5_IJSH_SC_EEEEEEEvNS4_8identityES11_S1B_vS1C_EENS_8epilogue10collective18CollectiveEpilogueINS1E_23Sm100TmaWarpSpecializedILi4ELi2ELi16ELb1ELb0EEEJSI_NS5_IJNST_ISF_SC_EENST_ISH_SC_EEEEESJ_SK_SJ_SK_NS1E_6fusion15FusionCallbacksIS1I_NS1M_17LinearCombinationISJ_fSJ_fLNS_15FloatRoundStyleE2EEESI_S1L_JEEENS4_5SM1004TMEM4LOAD26SM100_TMEM_LOAD_16dp128b8xENS4_13SM90_TMA_LOADES1B_NS4_17SM75_U32x4_LDSM_NENS4_14SM90_TMA_STOREES1B_NS4_17SM90_U32x4_STSM_NENS4_39AutoVectorizingCopyWithAssumedAlignmentILi128EEEEEEvvEEEEvNT_6ParamsE)
        /*0044*/ 	.word	0x00000000
.L_29:


//--------------------- .nv.compat                --------------------------
	.section	.nv.compat,"",@"SHT_CUDA_COMPAT_INFO"
	.align	4
        /*0000*/ 	.byte	0x02, 0x09, 0x01, 0x00, 0x02, 0x02, 0x02, 0x00, 0x02, 0x05, 0x05, 0x00, 0x03, 0x07, 0x01, 0x01
        /*0010*/ 	.byte	0x02, 0x03, 0x01, 0x00, 0x02, 0x06, 0x01, 0x00, 0x04, 0x0b, 0x08, 0x00, 0x09, 0x00, 0x00, 0x00
        /*0020*/ 	.byte	0x00, 0x00, 0x00, 0x00


//--------------------- .nv.info._ZN7cutlass13device_kernelINS_4gemm6kernel13GemmUniversalIN4cute5tupleIJiiiiEEENS1_10collective13CollectiveMmaINS1_35MainloopSm100TmaUmmaWarpSpecializedILi8ELi2ELi4ENS5_IJNS4_1CILi4EEESB_NSA_ILi1EEEEEEEENS5_IJNSA_ILi64EEENSA_ILi128EEENSA_ILi32EEEEEENS_10tfloat32_tENS5_IJlSC_lEEESJ_SK_NS4_8TiledMMAINS4_8MMA_AtomIJNS4_17SM100_MMA_TF32_SSISJ_SJ_fLi64ELi128ELNS4_4UMMA5MajorE0ELSP_0ELNSO_7ScaleInE0ELSQ_0EEEEEENS4_6LayoutINS5_IJSC_SC_SC_EEENS5_IJNSA_ILi0EEESV_SV_EEEEENS5_IJNS4_10UnderscoreESY_SY_EEEEENS4_23SM90_TMA_LOAD_MULTICASTENS4_14ComposedLayoutINS4_7SwizzleILi3ELi4ELi3EEENS4_18smem_ptr_flag_bitsILi32EEENST_INS5_IJNSA_ILi8EEESH_EEENS5_IJSH_SC_EEEEEEEvNS4_8identityES11_S1B_vS1C_EENS_8epilogue10collective18CollectiveEpilogueINS1E_23Sm100TmaWarpSpecializedILi4ELi2ELi16ELb1ELb0EEEJSI_NS5_IJNST_ISF_SC_EENST_ISH_SC_EEEEESJ_SK_SJ_SK_NS1E_6fusion15FusionCallbacksIS1I_NS1M_17LinearCombinationISJ_fSJ_fLNS_15FloatRoundStyleE2EEESI_S1L_JEEENS4_5SM1004TMEM4LOAD26SM100_TMEM_LOAD_16dp128b8xENS4_13SM90_TMA_LOADES1B_NS4_17SM75_U32x4_LDSM_NENS4_14SM90_TMA_STOREES1B_NS4_17SM90_U32x4_STSM_NENS4_39AutoVectorizingCopyWithAssumedAlignmentILi128EEEEEEvvEEEEvNT_6ParamsE --------------------------
	.section	.nv.info._ZN7cutlass13device_kernelINS_4gemm6kernel13GemmUniversalIN4cute5tupleIJiiiiEEENS1_10collective13CollectiveMmaINS1_35MainloopSm100TmaUmmaWarpSpecializedILi8ELi2ELi4ENS5_IJNS4_1CILi4EEESB_NSA_ILi1EEEEEEEENS5_IJNSA_ILi64EEENSA_ILi128EEENSA_ILi32EEEEEENS_10tfloat32_tENS5_IJlSC_lEEESJ_SK_NS4_8TiledMMAINS4_8MMA_AtomIJNS4_17SM100_MMA_TF32_SSISJ_SJ_fLi64ELi128ELNS4_4UMMA5MajorE0ELSP_0ELNSO_7ScaleInE0ELSQ_0EEEEEENS4_6LayoutINS5_IJSC_SC_SC_EEENS5_IJNSA_ILi0EEESV_SV_EEEEENS5_IJNS4_10UnderscoreESY_SY_EEEEENS4_23SM90_TMA_LOAD_MULTICASTENS4_14ComposedLayoutINS4_7SwizzleILi3ELi4ELi3EEENS4_18smem_ptr_flag_bitsILi32EEENST_INS5_IJNSA_ILi8EEESH_EEENS5_IJSH_SC_EEEEEEEvNS4_8identityES11_S1B_vS1C_EENS_8epilogue10collective18CollectiveEpilogueINS1E_23Sm100TmaWarpSpecializedILi4ELi2ELi16ELb1ELb0EEEJSI_NS5_IJNST_ISF_SC_EENST_ISH_SC_EEEEESJ_SK_SJ_SK_NS1E_6fusion15FusionCallbacksIS1I_NS1M_17LinearCombinationISJ_fSJ_fLNS_15FloatRoundStyleE2EEESI_S1L_JEEENS4_5SM1004TMEM4LOAD26SM100_TMEM_LOAD_16dp128b8xENS4_13SM90_TMA_LOADES1B_NS4_17SM75_U32x4_LDSM_NENS4_14SM90_TMA_STOREES1B_NS4_17SM90_U32x4_STSM_NENS4_39AutoVectorizingCopyWithAssumedAlignmentILi128EEEEEEvvEEEEvNT_6ParamsE,"",@"SHT_CUDA_INFO"
	.sectionflags	@""
	.align	4


	//----- nvinfo : EIATTR_CUDA_API_VERSION
	.align		4
        /*0000*/ 	.byte	0x04, 0x37
        /*0002*/ 	.short	(.L_31 - .L_30)
.L_30:
        /*0004*/ 	.word	0x00000082


	//----- nvinfo : EIATTR_KPARAM_INFO
	.align		4
.L_31:
        /*0008*/ 	.byte	0x04, 0x17
        /*000a*/ 	.short	(.L_33 - .L_32)
.L_32:
        /*000c*/ 	.word	0x00000000
        /*0010*/ 	.short	0x0000
        /*0012*/ 	.short	0x0000
        /*0014*/ 	.byte	0x00, 0xf0, 0x01, 0x20


	//----- nvinfo : EIATTR_AT_ENTRY_FRAGMENTS
	.align		4
.L_33:
        /*0018*/ 	.byte	0x04, 0x4f
        /*001a*/ 	.short	(.L_35 - .L_34)


	//   ....[0]....
.L_34:
        /*001c*/ 	.word	0x00000006


	//----- nvinfo : EIATTR_RESERVED_SMEM_USED
	.align		4
.L_35:
        /*0020*/ 	.byte	0x01, 0x41
	.zero		2


	//----- nvinfo : EIATTR_SPARSE_MMA_MASK
	.align		4
        /*0024*/ 	.byte	0x03, 0x50
        /*0026*/ 	.short	0x0000


	//----- nvinfo : EIATTR_TCGEN05_1CTA_USED
	.align		4
        /*0028*/ 	.byte	0x01, 0x51
	.zero		2


	//----- nvinfo : EIATTR_MAXREG_COUNT
	.align		4
        /*002c*/ 	.byte	0x03, 0x1b
        /*002e*/ 	.short	0x00ff


	//----- nvinfo : EIATTR_NUM_BARRIERS
	.align		4
        /*0030*/ 	.byte	0x02, 0x4c
        /*0032*/ 	.byte	0x07
	.zero		1


	//----- nvinfo : EIATTR_EXTERNS
	.align		4
        /*0034*/ 	.byte	0x04, 0x0f
        /*0036*/ 	.short	(.L_37 - .L_36)


	//   ....[0]....
	.align		4
.L_36:
        /*0038*/ 	.word	index@(__assertfail)


	//----- nvinfo : EIATTR_MERCURY_ISA_VERSION
	.align		4
.L_37:
        /*003c*/ 	.byte	0x03, 0x5f
        /*003e*/ 	.short	0x0101


	//----- nvinfo : EIATTR_INT_WARP_WIDE_INSTR_OFFSETS
	.align		4
        /*0040*/ 	.byte	0x04, 0x31
        /*0042*/ 	.short	(.L_39 - .L_38)


	//   ....[0]....
.L_38:
        /*0044*/ 	.word	0x00004400


	//   ....[1]....
        /*0048*/ 	.word	0x00004420


	//   ....[2]....
        /*004c*/ 	.word	0x00004450


	//   ....[3]....
        /*0050*/ 	.word	0x00004fd0


	//   ....[4]....
        /*0054*/ 	.word	0x00005040


	//   ....[5]....
        /*0058*/ 	.word	0x00005110


	//   ....[6]....
        /*005c*/ 	.word	0x00005190


	//   ....[7]....
        /*0060*/ 	.word	0x00005280


	//   ....[8]....
        /*0064*/ 	.word	0x00005300


	//   ....[9]....
        /*0068*/ 	.word	0x000053e0


	//   ....[10]....
        /*006c*/ 	.word	0x00005490


	//----- nvinfo : EIATTR_COOP_GROUP_MASK_REGIDS
	.align		4
.L_39:
        /*0070*/ 	.byte	0x04, 0x29
        /*0072*/ 	.short	(.L_41 - .L_40)


	//   ....[0]....
.L_40:
        /*0074*/ 	.word	0xffffffff


	//   ....[1]....
        /*0078*/ 	.word	0xffffffff


	//   ....[2]....
        /*007c*/ 	.word	0xffffffff


	//   ....[3]....
        /*0080*/ 	.word	0xffffffff


	//   ....[4]....
        /*0084*/ 	.word	0xffffffff


	//   ....[5]....
        /*0088*/ 	.word	0xffffffff


	//   ....[6]....
        /*008c*/ 	.word	0xffffffff


	//   ....[7]....
        /*0090*/ 	.word	0xffffffff


	//   ....[8]....
        /*0094*/ 	.word	0xffffffff


	//   ....[9]....
        /*0098*/ 	.word	0xffffffff


	//   ....[10]....
        /*009c*/ 	.word	0xffffffff


	//   ....[11]....
        /*00a0*/ 	.word	0xffffffff


	//   ....[12]....
        /*00a4*/ 	.word	0xffffffff


	//   ....[13]....
        /*00a8*/ 	.word	0xffffffff


	//----- nvinfo : EIATTR_COOP_GROUP_INSTR_OFFSETS
	.align		4
.L_41:
        /*00ac*/ 	.byte	0x04, 0x28
        /*00ae*/ 	.short	(.L_43 - .L_42)


	//   ....[0]....
.L_42:
        /*00b0*/ 	.word	0x00000080


	//   ....[1]....
        /*00b4*/ 	.word	0x000004e0


	//   ....[2]....
        /*00b8*/ 	.word	0x00000740


	//   ....[3]....
        /*00bc*/ 	.word	0x000008e0


	//   ....[4]....
        /*00c0*/ 	.word	0x000009e0


	//   ....[5]....
        /*00c4*/ 	.word	0x00000b50


	//   ....[6]....
        /*00c8*/ 	.word	0x00000cf0


	//   ....[7]....
        /*00cc*/ 	.word	0x00000ea0


	//   ....[8]....
        /*00d0*/ 	.word	0x000024c0


	//   ....[9]....
        /*00d4*/ 	.word	0x000035f0


	//   ....[10]....
        /*00d8*/ 	.word	0x00003800


	//   ....[11]....
        /*00dc*/ 	.word	0x00003830


	//   ....[12]....
        /*00e0*/ 	.word	0x000042e0


	//   ....[13]....
        /*00e4*/ 	.word	0x00004510


	//----- nvinfo : EIATTR_VRC_CTA_INIT_COUNT
	.align		4
.L_43:
        /*00e8*/ 	.byte	0x02, 0x4a
        /*00ea*/ 	.byte	0x80
	.zero		1


	//----- nvinfo : EIATTR_SYSCALL_OFFSETS
	.align		4
        /*00ec*/ 	.byte	0x04, 0x46
        /*00ee*/ 	.short	(.L_45 - .L_44)


	//   ....[0]....
.L_44:
        /*00f0*/ 	.word	0x00006150


	//   ....[1]....
        /*00f4*/ 	.word	0x00006240


	//   ....[2]....
        /*00f8*/ 	.word	0x00006a70


	//   ....[3]....
        /*00fc*/ 	.word	0x00007430


	//   ....[4]....
        /*0100*/ 	.word	0x00007d90


	//   ....[5]....
        /*0104*/ 	.word	0x000086e0


	//----- nvinfo : EIATTR_MBARRIER_INSTR_OFFSETS
	.align		4
.L_45:
        /*0108*/ 	.byte	0x04, 0x39
        /*010a*/ 	.short	(.L_47 - .L_46)


	//   ....[0]....
.L_46:
        /*010c*/ 	.word	0x00000620
        /*0110*/ 	.word	0x000000ff
        /*0114*/ 	.word	0x00000000
        /*0118*/ 	.short	0x0100
        /*011a*/ 	.byte	0x04
	.zero		1


	//   ....[1]....
        /*011c*/ 	.word	0x00000630
        /*0120*/ 	.word	0x000000ff
        /*0124*/ 	.word	0x00000040
        /*0128*/ 	.short	0x0100
        /*012a*/ 	.byte	0x04
	.zero		1


	//   ....[2]....
        /*012c*/ 	.word	0x00000640
        /*0130*/ 	.word	0x000000ff
        /*0134*/ 	.word	0x00000008
        /*0138*/ 	.short	0x0100
        /*013a*/ 	.byte	0x04
	.zero		1


	//   ....[3]....
        /*013c*/ 	.word	0x00000650
        /*0140*/ 	.word	0x000000ff
        /*0144*/ 	.word	0x00000048
        /*0148*/ 	.short	0x0100
        /*014a*/ 	.byte	0x04
	.zero		1


	//   ....[4]....
        /*014c*/ 	.word	0x00000660
        /*0150*/ 	.word	0x000000ff
        /*0154*/ 	.word	0x00000010
        /*0158*/ 	.short	0x0100
        /*015a*/ 	.byte	0x04
	.zero		1


	//   ....[5]....
        /*015c*/ 	.word	0x00000670
        /*0160*/ 	.word	0x000000ff
        /*0164*/ 	.word	0x00000050
        /*0168*/ 	.short	0x0100
        /*016a*/ 	.byte	0x04
	.zero		1


	//   ....[6]....
        /*016c*/ 	.word	0x00000680
        /*0170*/ 	.word	0x000000ff
        /*0174*/ 	.word	0x00000018
        /*0178*/ 	.short	0x0100
        /*017a*/ 	.byte	0x04
	.zero		1


	//   ....[7]....
        /*017c*/ 	.word	0x00000690
        /*0180*/ 	.word	0x000000ff
        /*0184*/ 	.word	0x00000058
        /*0188*/ 	.short	0x0100
        /*018a*/ 	.byte	0x04
	.zero		1


	//   ....[8]....
        /*018c*/ 	.word	0x000006a0
        /*0190*/ 	.word	0x000000ff
        /*0194*/ 	.word	0x00000020
        /*0198*/ 	.short	0x0100
        /*019a*/ 	.byte	0x04
	.zero		1


	//   ....[9]....
        /*019c*/ 	.word	0x000006b0
        /*01a0*/ 	.word	0x000000ff
        /*01a4*/ 	.word	0x00000060
        /*01a8*/ 	.short	0x0100
        /*01aa*/ 	.byte	0x04
	.zero		1


	//   ....[10]....
        /*01ac*/ 	.word	0x000006c0
        /*01b0*/ 	.word	0x000000ff
        /*01b4*/ 	.word	0x00000028
        /*01b8*/ 	.short	0x0100
        /*01ba*/ 	.byte	0x04
	.zero		1


	//   ....[11]....
        /*01bc*/ 	.word	0x000006d0
        /*01c0*/ 	.word	0x000000ff
        /*01c4*/ 	.word	0x00000068
        /*01c8*/ 	.short	0x0100
        /*01ca*/ 	.byte	0x04
	.zero		1


	//   ....[12]....
        /*01cc*/ 	.word	0x000006e0
        /*01d0*/ 	.word	0x000000ff
        /*01d4*/ 	.word	0x00000030
        /*01d8*/ 	.short	0x0100
        /*01da*/ 	.byte	0x04
	.zero		1


	//   ....[13]....
        /*01dc*/ 	.word	0x000006f0
        /*01e0*/ 	.word	0x000000ff
        /*01e4*/ 	.word	0x00000070
        /*01e8*/ 	.short	0x0100
        /*01ea*/ 	.byte	0x04
	.zero		1


	//   ....[14]....
        /*01ec*/ 	.word	0x00000700
        /*01f0*/ 	.word	0x000000ff
        /*01f4*/ 	.word	0x00000038
        /*01f8*/ 	.short	0x0100
        /*01fa*/ 	.byte	0x04
	.zero		1


	//   ....[15]....
        /*01fc*/ 	.word	0x00000710
        /*0200*/ 	.word	0x000000ff
        /*0204*/ 	.word	0x00000078
        /*0208*/ 	.short	0x0100
        /*020a*/ 	.byte	0x04
	.zero		1


	//   ....[16]....
        /*020c*/ 	.word	0x00000850
        /*0210*/ 	.word	0x000000ff
        /*0214*/ 	.word	0x00000080
        /*0218*/ 	.short	0x0100
        /*021a*/ 	.byte	0x04
	.zero		1


	//   ....[17]....
        /*021c*/ 	.word	0x00000860
        /*0220*/ 	.word	0x000000ff
        /*0224*/ 	.word	0x000000a0
        /*0228*/ 	.short	0x0100
        /*022a*/ 	.byte	0x04
	.zero		1


	//   ....[18]....
        /*022c*/ 	.word	0x00000870
        /*0230*/ 	.word	0x000000ff
        /*0234*/ 	.word	0x00000088
        /*0238*/ 	.short	0x0100
        /*023a*/ 	.byte	0x04
	.zero		1


	//   ....[19]....
        /*023c*/ 	.word	0x00000880
        /*0240*/ 	.word	0x000000ff
        /*0244*/ 	.word	0x000000a8
        /*0248*/ 	.short	0x0100
        /*024a*/ 	.byte	0x04
	.zero		1


	//   ....[20]....
        /*024c*/ 	.word	0x00000890
        /*0250*/ 	.word	0x000000ff
        /*0254*/ 	.word	0x00000090
        /*0258*/ 	.short	0x0100
        /*025a*/ 	.byte	0x04
	.zero		1


	//   ....[21]....
        /*025c*/ 	.word	0x000008a0
        /*0260*/ 	.word	0x000000ff
        /*0264*/ 	.word	0x000000b0
        /*0268*/ 	.short	0x0100
        /*026a*/ 	.byte	0x04
	.zero		1


	//   ....[22]....
        /*026c*/ 	.word	0x000008b0
        /*0270*/ 	.word	0x000000ff
        /*0274*/ 	.word	0x00000098
        /*0278*/ 	.short	0x0100
        /*027a*/ 	.byte	0x04
	.zero		1


	//   ....[23]....
        /*027c*/ 	.word	0x000008c0
        /*0280*/ 	.word	0x000000ff
        /*0284*/ 	.word	0x000000b8
        /*0288*/ 	.short	0x0100
        /*028a*/ 	.byte	0x04
	.zero		1


	//   ....[24]....
        /*028c*/ 	.word	0x000009b0
        /*0290*/ 	.word	0x000000ff
        /*0294*/ 	.word	0x000000c0
        /*0298*/ 	.short	0x0100
        /*029a*/ 	.byte	0x06
	.zero		1


	//   ....[25]....
        /*029c*/ 	.word	0x000009c0
        /*02a0*/ 	.word	0x000000ff
        /*02a4*/ 	.word	0x000000c8
        /*02a8*/ 	.short	0x0100
        /*02aa*/ 	.byte	0x06
	.zero		1


	//   ....[26]....
        /*02ac*/ 	.word	0x00000b00
        /*02b0*/ 	.word	0x000000ff
        /*02b4*/ 	.word	0x000000d0
        /*02b8*/ 	.short	0x0100
        /*02ba*/ 	.byte	0x06
	.zero		1


	//   ....[27]....
        /*02bc*/ 	.word	0x00000b10
        /*02c0*/ 	.word	0x000000ff
        /*02c4*/ 	.word	0x000000e0
        /*02c8*/ 	.short	0x0100
        /*02ca*/ 	.byte	0x06
	.zero		1


	//   ....[28]....
        /*02cc*/ 	.word	0x00000b20
        /*02d0*/ 	.word	0x000000ff
        /*02d4*/ 	.word	0x000000d8
        /*02d8*/ 	.short	0x0100
        /*02da*/ 	.byte	0x06
	.zero		1


	//   ....[29]....
        /*02dc*/ 	.word	0x00000b30
        /*02e0*/ 	.word	0x000000ff
        /*02e4*/ 	.word	0x000000e8
        /*02e8*/ 	.short	0x0100
        /*02ea*/ 	.byte	0x06
	.zero		1


	//   ....[30]....
        /*02ec*/ 	.word	0x00000c60
        /*02f0*/ 	.word	0x000000ff
        /*02f4*/ 	.word	0x000000f0
        /*02f8*/ 	.short	0x0100
        /*02fa*/ 	.byte	0x04
	.zero		1


	//   ....[31]....
        /*02fc*/ 	.word	0x00000c70
        /*0300*/ 	.word	0x000000ff
        /*0304*/ 	.word	0x00000110
        /*0308*/ 	.short	0x0100
        /*030a*/ 	.byte	0x04
	.zero		1


	//   ....[32]....
        /*030c*/ 	.word	0x00000c80
        /*0310*/ 	.word	0x000000ff
        /*0314*/ 	.word	0x000000f8
        /*0318*/ 	.short	0x0100
        /*031a*/ 	.byte	0x04
	.zero		1


	//   ....[33]....
        /*031c*/ 	.word	0x00000c90
        /*0320*/ 	.word	0x000000ff
        /*0324*/ 	.word	0x00000118
        /*0328*/ 	.short	0x0100
        /*032a*/ 	.byte	0x04
	.zero		1


	//   ....[34]....
        /*032c*/ 	.word	0x00000ca0
        /*0330*/ 	.word	0x000000ff
        /*0334*/ 	.word	0x00000100
        /*0338*/ 	.short	0x0100
        /*033a*/ 	.byte	0x04
	.zero		1


	//   ....[35]....
        /*033c*/ 	.word	0x00000cb0
        /*0340*/ 	.word	0x000000ff
        /*0344*/ 	.word	0x00000120
        /*0348*/ 	.short	0x0100
        /*034a*/ 	.byte	0x04
	.zero		1


	//   ....[36]....
        /*034c*/ 	.word	0x00000cc0
        /*0350*/ 	.word	0x000000ff
        /*0354*/ 	.word	0x00000108
        /*0358*/ 	.short	0x0100
        /*035a*/ 	.byte	0x04
	.zero		1


	//   ....[37]....
        /*035c*/ 	.word	0x00000cd0
        /*0360*/ 	.word	0x000000ff
        /*0364*/ 	.word	0x00000128
        /*0368*/ 	.short	0x0100
        /*036a*/ 	.byte	0x04
	.zero		1


	//   ....[38]....
        /*036c*/ 	.word	0x00000dc0
        /*0370*/ 	.word	0x000000ff
        /*0374*/ 	.word	0x00000130
        /*0378*/ 	.short	0x0100
        /*037a*/ 	.byte	0x04
	.zero		1


	//   ....[39]....
        /*037c*/ 	.word	0x00000dd0
        /*0380*/ 	.word	0x000000ff
        /*0384*/ 	.word	0x00000140
        /*0388*/ 	.short	0x0100
        /*038a*/ 	.byte	0x04
	.zero		1


	//   ....[40]....
        /*038c*/ 	.word	0x00000de0
        /*0390*/ 	.word	0x000000ff
        /*0394*/ 	.word	0x00000138
        /*0398*/ 	.short	0x0100
        /*039a*/ 	.byte	0x04
	.zero		1


	//   ....[41]....
        /*039c*/ 	.word	0x00000df0
        /*03a0*/ 	.word	0x000000ff
        /*03a4*/ 	.word	0x00000148
        /*03a8*/ 	.short	0x0100
        /*03aa*/ 	.byte	0x04
	.zero		1


	//   ....[42]....
        /*03ac*/ 	.word	0x00001d30
        /*03b0*/ 	.word	0x00000000
        /*03b4*/ 	.word	0x00000140
        /*03b8*/ 	.short	0x010a
        /*03ba*/ 	.byte	0xff
	.zero		1


	//   ....[43]....
        /*03bc*/ 	.word	0x00001d50
        /*03c0*/ 	.word	0x00000000
        /*03c4*/ 	.word	0x00000130
        /*03c8*/ 	.short	0x0101
        /*03ca*/ 	.byte	0xff
	.zero		1


	//   ....[44]....
        /*03cc*/ 	.word	0x00001e10
        /*03d0*/ 	.word	0x000000ff
        /*03d4*/ 	.word	0x00000040
        /*03d8*/ 	.short	0x010a
        /*03da*/ 	.byte	0x04
	.zero		1


	//   ....[45]....
        /*03dc*/ 	.word	0x00001ea0
        /*03e0*/ 	.word	0x000000ff
        /*03e4*/ 	.word	0x00000040
        /*03e8*/ 	.short	0x010a
        /*03ea*/ 	.byte	0x21
	.zero		1


	//   ....[46]....
        /*03ec*/ 	.word	0x00002030
        /*03f0*/ 	.word	0x000000ff
        /*03f4*/ 	.word	0x00000040
        /*03f8*/ 	.short	0x010a
        /*03fa*/ 	.byte	0x05
	.zero		1


	//   ....[47]....
        /*03fc*/ 	.word	0x00002180
        /*0400*/ 	.word	0x000000ff
        /*0404*/ 	.word	0x000000c8
        /*0408*/ 	.short	0x0101
        /*040a*/ 	.byte	0x15
	.zero		1


	//   ....[48]....
        /*040c*/ 	.word	0x000021a0
        /*0410*/ 	.word	0x000000ff
        /*0414*/ 	.word	0x00000040
        /*0418*/ 	.short	0x010a
        /*041a*/ 	.byte	0x04
	.zero		1


	//   ....[49]....
        /*041c*/ 	.word	0x00002220
        /*0420*/ 	.word	0x000000ff
        /*0424*/ 	.word	0x00000040
        /*0428*/ 	.short	0x010a
        /*042a*/ 	.byte	0x11
	.zero		1


	//   ....[50]....
        /*042c*/ 	.word	0x000023b0
        /*0430*/ 	.word	0x000000ff
        /*0434*/ 	.word	0x00000040
        /*0438*/ 	.short	0x010a
        /*043a*/ 	.byte	0x05
	.zero		1


	//   ....[51]....
        /*043c*/ 	.word	0x000024f0
        /*0440*/ 	.word	0x00000003
        /*0444*/ 	.word	0x000000d0
        /*0448*/ 	.short	0x010a
        /*044a*/ 	.byte	0xff
	.zero		1


	//   ....[52]....
        /*044c*/ 	.word	0x00002640
        /*0450*/ 	.word	0x00000000
        /*0454*/ 	.word	0x00000000
        /*0458*/ 	.short	0x0101
        /*045a*/ 	.byte	0xff
	.zero		1


	//   ....[53]....
        /*045c*/ 	.word	0x00002c00
        /*0460*/ 	.word	0x000000ff
        /*0464*/ 	.word	0x00000000
        /*0468*/ 	.short	0x010a
        /*046a*/ 	.byte	0x04
	.zero		1


	//   ....[54]....
        /*046c*/ 	.word	0x00002c90
        /*0470*/ 	.word	0x000000ff
        /*0474*/ 	.word	0x00000000
        /*0478*/ 	.short	0x010a
        /*047a*/ 	.byte	0x05
	.zero		1


	//   ....[55]....
        /*047c*/ 	.word	0x00002d20
        /*0480*/ 	.word	0x000000ff
        /*0484*/ 	.word	0x00000000
        /*0488*/ 	.short	0x010a
        /*048a*/ 	.byte	0x05
	.zero		1


	//   ....[56]....
        /*048c*/ 	.word	0x00002db0
        /*0490*/ 	.word	0x000000ff
        /*0494*/ 	.word	0x00000000
        /*0498*/ 	.short	0x010a
        /*049a*/ 	.byte	0x05
	.zero		1


	//   ....[57]....
        /*049c*/ 	.word	0x00002e40
        /*04a0*/ 	.word	0x000000ff
        /*04a4*/ 	.word	0x00000000
        /*04a8*/ 	.short	0x010a
        /*04aa*/ 	.byte	0x05
	.zero		1


	//   ....[58]....
        /*04ac*/ 	.word	0x00002ed0
        /*04b0*/ 	.word	0x000000ff
        /*04b4*/ 	.word	0x00000000
        /*04b8*/ 	.short	0x010a
        /*04ba*/ 	.byte	0x05
	.zero		1


	//   ....[59]....
        /*04bc*/ 	.word	0x00002f60
        /*04c0*/ 	.word	0x000000ff
        /*04c4*/ 	.word	0x00000000
        /*04c8*/ 	.short	0x010a
        /*04ca*/ 	.byte	0x05
	.zero		1


	//   ....[60]....
        /*04cc*/ 	.word	0x00003000
        /*04d0*/ 	.word	0x00000000
        /*04d4*/ 	.word	0x00000000
        /*04d8*/ 	.short	0x010a
        /*04da*/ 	.byte	0xff
	.zero		1


	//   ....[61]....
        /*04dc*/ 	.word	0x00003140
        /*04e0*/ 	.word	0x00000002
        /*04e4*/ 	.word	0x00000130
        /*04e8*/ 	.short	0x010a
        /*04ea*/ 	.byte	0xff
	.zero		1


	//   ....[62]....
        /*04ec*/ 	.word	0x000031a0
        /*04f0*/ 	.word	0x00000004
        /*04f4*/ 	.word	0x00000000
        /*04f8*/ 	.short	0x0101
        /*04fa*/ 	.byte	0xff
	.zero		1


	//   ....[63]....
        /*04fc*/ 	.word	0x000031c0
        /*0500*/ 	.word	0x000000ff
        /*0504*/ 	.word	0x000000e0
        /*0508*/ 	.short	0x010a
        /*050a*/ 	.byte	0x04
	.zero		1


	//   ....[64]....
        /*050c*/ 	.word	0x000032e0
        /*0510*/ 	.word	0x00000002
        /*0514*/ 	.word	0x000000d0
        /*0518*/ 	.short	0x010a
        /*051a*/ 	.byte	0xff
	.zero		1


	//   ....[65]....
        /*051c*/ 	.word	0x000033f0
        /*0520*/ 	.word	0x00000002
        /*0524*/ 	.word	0x00000000
        /*0528*/ 	.short	0x0101
        /*052a*/ 	.byte	0xff
	.zero		1


	//   ....[66]....
        /*052c*/ 	.word	0x00003480
        /*0530*/ 	.word	0x000000ff
        /*0534*/ 	.word	0x000000e0
        /*0538*/ 	.short	0x0106
        /*053a*/ 	.byte	0x04
	.zero		1


	//   ....[67]....
        /*053c*/ 	.word	0x000034a0
        /*0540*/ 	.word	0x000000ff
        /*0544*/ 	.word	0x000000e0
        /*0548*/ 	.short	0x010a
        /*054a*/ 	.byte	0x04
	.zero		1


	//   ....[68]....
        /*054c*/ 	.word	0x00003530
        /*0550*/ 	.word	0x000000ff
        /*0554*/ 	.word	0x000000e0
        /*0558*/ 	.short	0x0106
        /*055a*/ 	.byte	0x07
	.zero		1


	//   ....[69]....
        /*055c*/ 	.word	0x00003570
        /*0560*/ 	.word	0x00000000
        /*0564*/ 	.word	0x000000e0
        /*0568*/ 	.short	0x010a
        /*056a*/ 	.byte	0xff
	.zero		1


	//   ....[70]....
        /*056c*/ 	.word	0x00003ad0
        /*0570*/ 	.word	0x00000000
        /*0574*/ 	.word	0x000000d0
        /*0578*/ 	.short	0x010a
        /*057a*/ 	.byte	0xff
	.zero		1


	//   ....[71]....
        /*057c*/ 	.word	0x00003bd0
        /*0580*/ 	.word	0x00000003
        /*0584*/ 	.word	0x00000000
        /*0588*/ 	.short	0x0101
        /*058a*/ 	.byte	0xff
	.zero		1


	//   ....[72]....
        /*058c*/ 	.word	0x00003be0
        /*0590*/ 	.word	0x000000ff
        /*0594*/ 	.word	0x00000000
        /*0598*/ 	.short	0x010a
        /*059a*/ 	.byte	0x04
	.zero		1


	//   ....[73]....
        /*059c*/ 	.word	0x00003c60
        /*05a0*/ 	.word	0x000000ff
        /*05a4*/ 	.word	0x00000110
        /*05a8*/ 	.short	0x010a
        /*05aa*/ 	.byte	0x1f
	.zero		1


	//   ....[74]....
        /*05ac*/ 	.word	0x00003d40
        /*05b0*/ 	.word	0x000000ff
        /*05b4*/ 	.word	0x00000000
        /*05b8*/ 	.short	0x010a
        /*05ba*/ 	.byte	0x05
	.zero		1


	//   ....[75]....
        /*05bc*/ 	.word	0x00003e80
        /*05c0*/ 	.word	0x000000ff
        /*05c4*/ 	.word	0x00000000
        /*05c8*/ 	.short	0x010a
        /*05ca*/ 	.byte	0x04
	.zero		1


	//   ....[76]....
        /*05cc*/ 	.word	0x00004110
        /*05d0*/ 	.word	0x000000ff
        /*05d4*/ 	.word	0x00000000
        /*05d8*/ 	.short	0x010a
        /*05da*/ 	.byte	0x04
	.zero		1


	//   ....[77]....
        /*05dc*/ 	.word	0x000041a0
        /*05e0*/ 	.word	0x000000ff
        /*05e4*/ 	.word	0x00000000
        /*05e8*/ 	.short	0x010a
        /*05ea*/ 	.byte	0x05
	.zero		1


	//   ....[78]....
        /*05ec*/ 	.word	0x00004230
        /*05f0*/ 	.word	0x000000ff
        /*05f4*/ 	.word	0x00000000
        /*05f8*/ 	.short	0x010a
        /*05fa*/ 	.byte	0x05
	.zero		1


	//   ....[79]....
        /*05fc*/ 	.word	0x000042c0
        /*0600*/ 	.word	0x000000ff
        /*0604*/ 	.word	0x00000000
        /*0608*/ 	.short	0x010a
        /*060a*/ 	.byte	0x04
	.zero		1


	//   ....[80]....
        /*060c*/ 	.word	0x000047d0
        /*0610*/ 	.word	0x0000000c
        /*0614*/ 	.word	0x000000d0
        /*0618*/ 	.short	0x010a
        /*061a*/ 	.byte	0xff
	.zero		1


	//   ....[81]....
        /*061c*/ 	.word	0x00004940
        /*0620*/ 	.word	0x00000000
        /*0624*/ 	.word	0x00000000
        /*0628*/ 	.short	0x0101
        /*062a*/ 	.byte	0xff
	.zero		1


	//   ....[82]....
        /*062c*/ 	.word	0x00004dd0
        /*0630*/ 	.word	0x000000ff
        /*0634*/ 	.word	0x000000c8
        /*0638*/ 	.short	0x010a
        /*063a*/ 	.byte	0x15
	.zero		1


	//   ....[83]....
        /*063c*/ 	.word	0x00004f50
        /*0640*/ 	.word	0x000000ff
        /*0644*/ 	.word	0x000000a0
        /*0648*/ 	.short	0x010a
        /*064a*/ 	.byte	0x15
	.zero		1


	//   ....[84]....
        /*064c*/ 	.word	0x000050c0
        /*0650*/ 	.word	0x000000ff
        /*0654*/ 	.word	0x00000080
        /*0658*/ 	.short	0x010b
        /*065a*/ 	.byte	0x15
	.zero		1


	//   ....[85]....
        /*065c*/ 	.word	0x000050d0
        /*0660*/ 	.word	0x000000ff
        /*0664*/ 	.word	0x00000000
        /*0668*/ 	.short	0x0101
        /*066a*/ 	.byte	0x28
	.zero		1


	//   ....[86]....
        /*066c*/ 	.word	0x000050e0
        /*0670*/ 	.word	0x000000ff
        /*0674*/ 	.word	0x000000a8
        /*0678*/ 	.short	0x010a
        /*067a*/ 	.byte	0x15
	.zero		1


	//   ....[87]....
        /*067c*/ 	.word	0x00005230
        /*0680*/ 	.word	0x000000ff
        /*0684*/ 	.word	0x00000088
        /*0688*/ 	.short	0x010b
        /*068a*/ 	.byte	0x15
	.zero		1


	//   ....[88]....
        /*068c*/ 	.word	0x00005240
        /*0690*/ 	.word	0x000000ff
        /*0694*/ 	.word	0x00000000
        /*0698*/ 	.short	0x0101
        /*069a*/ 	.byte	0x27
	.zero		1


	//   ....[89]....
        /*069c*/ 	.word	0x00005250
        /*06a0*/ 	.word	0x000000ff
        /*06a4*/ 	.word	0x000000b0
        /*06a8*/ 	.short	0x010a
        /*06aa*/ 	.byte	0x15
	.zero		1


	//   ....[90]....
        /*06ac*/ 	.word	0x00005390
        /*06b0*/ 	.word	0x000000ff
        /*06b4*/ 	.word	0x00000090
        /*06b8*/ 	.short	0x010b
        /*06ba*/ 	.byte	0x15
	.zero		1


	//   ....[91]....
        /*06bc*/ 	.word	0x000053a0
        /*06c0*/ 	.word	0x000000ff
        /*06c4*/ 	.word	0x00000000
        /*06c8*/ 	.short	0x0101
        /*06ca*/ 	.byte	0x26
	.zero		1


	//   ....[92]....
        /*06cc*/ 	.word	0x000053b0
        /*06d0*/ 	.word	0x000000ff
        /*06d4*/ 	.word	0x000000b8
        /*06d8*/ 	.short	0x010a
        /*06da*/ 	.byte	0x15
	.zero		1


	//   ....[93]....
        /*06dc*/ 	.word	0x000055b0
        /*06e0*/ 	.word	0x000000ff
        /*06e4*/ 	.word	0x00000098
        /*06e8*/ 	.short	0x010b
        /*06ea*/ 	.byte	0x15
	.zero		1


	//   ....[94]....
        /*06ec*/ 	.word	0x000055c0
        /*06f0*/ 	.word	0x000000ff
        /*06f4*/ 	.word	0x00000000
        /*06f8*/ 	.short	0x0101
        /*06fa*/ 	.byte	0x25
	.zero		1


	//   ....[95]....
        /*06fc*/ 	.word	0x000055f0
        /*0700*/ 	.word	0x000000ff
        /*0704*/ 	.word	0x000000a0
        /*0708*/ 	.short	0x010a
        /*070a*/ 	.byte	0x15
	.zero		1


	//   ....[96]....
        /*070c*/ 	.word	0x00005610
        /*0710*/ 	.word	0x000000ff
        /*0714*/ 	.word	0x000000a8
        /*0718*/ 	.short	0x010a
        /*071a*/ 	.byte	0x15
	.zero		1


	//   ....[97]....
        /*071c*/ 	.word	0x00005630
        /*0720*/ 	.word	0x000000ff
        /*0724*/ 	.word	0x000000b0
        /*0728*/ 	.short	0x010a
        /*072a*/ 	.byte	0x15
	.zero		1


	//   ....[98]....
        /*072c*/ 	.word	0x00005670
        /*0730*/ 	.word	0x00000000
        /*0734*/ 	.word	0x000000b8
        /*0738*/ 	.short	0x010a
        /*073a*/ 	.byte	0xff
	.zero		1


	//   ....[99]....
        /*073c*/ 	.word	0x000059e0
        /*0740*/ 	.word	0x00000003
        /*0744*/ 	.word	0x000000d0
        /*0748*/ 	.short	0x010a
        /*074a*/ 	.byte	0xff
	.zero		1


	//   ....[100]....
        /*074c*/ 	.word	0x00005b60
        /*0750*/ 	.word	0x00000000
        /*0754*/ 	.word	0x00000000
        /*0758*/ 	.short	0x0101
        /*075a*/ 	.byte	0xff
	.zero		1


	//   ....[101]....
        /*075c*/ 	.word	0x000066e0
        /*0760*/ 	.word	0x000000ff
        /*0764*/ 	.word	0x00000080
        /*0768*/ 	.short	0x010a
        /*076a*/ 	.byte	0x2c
	.zero		1


	//   ....[102]....
        /*076c*/ 	.word	0x00006730
        /*0770*/ 	.word	0x00000053
        /*0774*/ 	.word	0x000000f0
        /*0778*/ 	.short	0x010a
        /*077a*/ 	.byte	0xff
	.zero		1


	//   ....[103]....
        /*077c*/ 	.word	0x00006850
        /*0780*/ 	.word	0x000000ff
        /*0784*/ 	.word	0x00000080
        /*0788*/ 	.short	0x010a
        /*078a*/ 	.byte	0x2c
	.zero		1


	//   ....[104]....
        /*078c*/ 	.word	0x00006950
        /*0790*/ 	.word	0x00000053
        /*0794*/ 	.word	0x000000f0
        /*0798*/ 	.short	0x010a
        /*079a*/ 	.byte	0xff
	.zero		1


	//   ....[105]....
        /*079c*/ 	.word	0x00007150
        /*07a0*/ 	.word	0x00000000
        /*07a4*/ 	.word	0x00000000
        /*07a8*/ 	.short	0x0101
        /*07aa*/ 	.byte	0xff
	.zero		1


	//   ....[106]....
        /*07ac*/ 	.word	0x00007160
        /*07b0*/ 	.word	0x00000003
        /*07b4*/ 	.word	0x00000080
        /*07b8*/ 	.short	0x010a
        /*07ba*/ 	.byte	0xff
	.zero		1


	//   ....[107]....
        /*07bc*/ 	.word	0x00007230
        /*07c0*/ 	.word	0x00000003
        /*07c4*/ 	.word	0x00000080
        /*07c8*/ 	.short	0x010a
        /*07ca*/ 	.byte	0xff
	.zero		1


	//   ....[108]....
        /*07cc*/ 	.word	0x00007ab0
        /*07d0*/ 	.word	0x0000005d
        /*07d4*/ 	.word	0x00000000
        /*07d8*/ 	.short	0x0101
        /*07da*/ 	.byte	0xff
	.zero		1


	//   ....[109]....
        /*07dc*/ 	.word	0x00007ad0
        /*07e0*/ 	.word	0x00000028
        /*07e4*/ 	.word	0x00000080
        /*07e8*/ 	.short	0x010a
        /*07ea*/ 	.byte	0xff
	.zero		1


	//   ....[110]....
        /*07ec*/ 	.word	0x00007b90
        /*07f0*/ 	.word	0x00000028
        /*07f4*/ 	.word	0x00000080
        /*07f8*/ 	.short	0x010a
        /*07fa*/ 	.byte	0xff
	.zero		1


	//   ....[111]....
        /*07fc*/ 	.word	0x00008400
        /*0800*/ 	.word	0x0000005d
        /*0804*/ 	.word	0x00000000
        /*0808*/ 	.short	0x0101
        /*080a*/ 	.byte	0xff
	.zero		1


	//   ....[112]....
        /*080c*/ 	.word	0x00008420
        /*0810*/ 	.word	0x00000003
        /*0814*/ 	.word	0x00000080
        /*0818*/ 	.short	0x010a
        /*081a*/ 	.byte	0xff
	.zero		1


	//   ....[113]....
        /*081c*/ 	.word	0x000084e0
        /*0820*/ 	.word	0x00000003
        /*0824*/ 	.word	0x00000080
        /*0828*/ 	.short	0x010a
        /*082a*/ 	.byte	0xff
	.zero		1


	//   ....[114]....
        /*082c*/ 	.word	0x00008ac0
        /*0830*/ 	.word	0x000000ff
        /*0834*/ 	.word	0x00000000
        /*0838*/ 	.short	0x0101
        /*083a*/ 	.byte	0x04
	.zero		1


	//   ....[115]....
        /*083c*/ 	.word	0x00008dc0
        /*0840*/ 	.word	0x00000003
        /*0844*/ 	.word	0x00000000
        /*0848*/ 	.short	0x0101
        /*084a*/ 	.byte	0xff
	.zero		1


	//   ....[116]....
        /*084c*/ 	.word	0x00009080
        /*0850*/ 	.word	0x000000ff
        /*0854*/ 	.word	0x00000000
        /*0858*/ 	.short	0x0101
        /*085a*/ 	.byte	0x06
	.zero		1


	//   ....[117]....
        /*085c*/ 	.word	0x000090a0
        /*0860*/ 	.word	0x00000000
        /*0864*/ 	.word	0x00000140
        /*0868*/ 	.short	0x010a
        /*086a*/ 	.byte	0xff
	.zero		1


	//   ....[118]....
        /*086c*/ 	.word	0x00009100
        /*0870*/ 	.word	0x00000000
        /*0874*/ 	.word	0x00000040
        /*0878*/ 	.short	0x010a
        /*087a*/ 	.byte	0xff
	.zero		1


	//   ....[119]....
        /*087c*/ 	.word	0x00009160
        /*0880*/ 	.word	0x00000000
        /*0884*/ 	.word	0x00000040
        /*0888*/ 	.short	0x010a
        /*088a*/ 	.byte	0xff
	.zero		1


	//   ....[120]....
        /*088c*/ 	.word	0x000091b0
        /*0890*/ 	.word	0x00000003
        /*0894*/ 	.word	0x000000d0
        /*0898*/ 	.short	0x010a
        /*089a*/ 	.byte	0xff
	.zero		1


	//   ....[121]....
        /*089c*/ 	.word	0x00009210
        /*08a0*/ 	.word	0x00000000
        /*08a4*/ 	.word	0x00000000
        /*08a8*/ 	.short	0x010a
        /*08aa*/ 	.byte	0xff
	.zero		1


	//   ....[122]....
        /*08ac*/ 	.word	0x00009270
        /*08b0*/ 	.word	0x00000000
        /*08b4*/ 	.word	0x00000000
        /*08b8*/ 	.short	0x010a
        /*08ba*/ 	.byte	0xff
	.zero		1


	//   ....[123]....
        /*08bc*/ 	.word	0x000092d0
        /*08c0*/ 	.word	0x00000000
        /*08c4*/ 	.word	0x00000000
        /*08c8*/ 	.short	0x010a
        /*08ca*/ 	.byte	0xff
	.zero		1


	//   ....[124]....
        /*08cc*/ 	.word	0x00009330
        /*08d0*/ 	.word	0x00000000
        /*08d4*/ 	.word	0x00000000
        /*08d8*/ 	.short	0x010a
        /*08da*/ 	.byte	0xff
	.zero		1


	//   ....[125]....
        /*08dc*/ 	.word	0x00009390
        /*08e0*/ 	.word	0x00000000
        /*08e4*/ 	.word	0x00000000
        /*08e8*/ 	.short	0x010a
        /*08ea*/ 	.byte	0xff
	.zero		1


	//   ....[126]....
        /*08ec*/ 	.word	0x000093f0
        /*08f0*/ 	.word	0x00000000
        /*08f4*/ 	.word	0x00000000
        /*08f8*/ 	.short	0x010a
        /*08fa*/ 	.byte	0xff
	.zero		1


	//   ....[127]....
        /*08fc*/ 	.word	0x00009450
        /*0900*/ 	.word	0x00000000
        /*0904*/ 	.word	0x00000000
        /*0908*/ 	.short	0x010a
        /*090a*/ 	.byte	0xff
	.zero		1


	//   ....[128]....
        /*090c*/ 	.word	0x000094a0
        /*0910*/ 	.word	0x00000002
        /*0914*/ 	.word	0x00000130
        /*0918*/ 	.short	0x010a
        /*091a*/ 	.byte	0xff
	.zero		1


	//   ....[129]....
        /*091c*/ 	.word	0x00009500
        /*0920*/ 	.word	0x00000002
        /*0924*/ 	.word	0x000000e0
        /*0928*/ 	.short	0x010a
        /*092a*/ 	.byte	0xff
	.zero		1


	//   ....[130]....
        /*092c*/ 	.word	0x00009550
        /*0930*/ 	.word	0x00000002
        /*0934*/ 	.word	0x000000d0
        /*0938*/ 	.short	0x010a
        /*093a*/ 	.byte	0xff
	.zero		1


	//   ....[131]....
        /*093c*/ 	.word	0x000095b0
        /*0940*/ 	.word	0x00000000
        /*0944*/ 	.word	0x000000e0
        /*0948*/ 	.short	0x010a
        /*094a*/ 	.byte	0xff
	.zero		1


	//   ....[132]....
        /*094c*/ 	.word	0x00009600
        /*0950*/ 	.word	0x00000000
        /*0954*/ 	.word	0x000000d0
        /*0958*/ 	.short	0x010a
        /*095a*/ 	.byte	0xff
	.zero		1


	//   ....[133]....
        /*095c*/ 	.word	0x00009660
        /*0960*/ 	.word	0x00000003
        /*0964*/ 	.word	0x00000110
        /*0968*/ 	.short	0x010a
        /*096a*/ 	.byte	0xff
	.zero		1


	//   ....[134]....
        /*096c*/ 	.word	0x000096c0
        /*0970*/ 	.word	0x00000000
        /*0974*/ 	.word	0x00000000
        /*0978*/ 	.short	0x010a
        /*097a*/ 	.byte	0xff
	.zero		1


	//   ....[135]....
        /*097c*/ 	.word	0x00009720
        /*0980*/ 	.word	0x00000000
        /*0984*/ 	.word	0x00000000
        /*0988*/ 	.short	0x010a
        /*098a*/ 	.byte	0xff
	.zero		1


	//   ....[136]....
        /*098c*/ 	.word	0x00009780
        /*0990*/ 	.word	0x00000000
        /*0994*/ 	.word	0x00000000
        /*0998*/ 	.short	0x010a
        /*099a*/ 	.byte	0xff
	.zero		1


	//   ....[137]....
        /*099c*/ 	.word	0x000097e0
        /*09a0*/ 	.word	0x00000000
        /*09a4*/ 	.word	0x00000000
        /*09a8*/ 	.short	0x010a
        /*09aa*/ 	.byte	0xff
	.zero		1


	//   ....[138]....
        /*09ac*/ 	.word	0x00009840
        /*09b0*/ 	.word	0x00000000
        /*09b4*/ 	.word	0x00000000
        /*09b8*/ 	.short	0x010a
        /*09ba*/ 	.byte	0xff
	.zero		1


	//   ....[139]....
        /*09bc*/ 	.word	0x00009890
        /*09c0*/ 	.word	0x0000000c
        /*09c4*/ 	.word	0x000000d0
        /*09c8*/ 	.short	0x010a
        /*09ca*/ 	.byte	0xff
	.zero		1


	//   ....[140]....
        /*09cc*/ 	.word	0x000098f0
        /*09d0*/ 	.word	0x00000000
        /*09d4*/ 	.word	0x000000c8
        /*09d8*/ 	.short	0x010a
        /*09da*/ 	.byte	0xff
	.zero		1


	//   ....[141]....
        /*09dc*/ 	.word	0x00009950
        /*09e0*/ 	.word	0x00000000
        /*09e4*/ 	.word	0x000000a0
        /*09e8*/ 	.short	0x010a
        /*09ea*/ 	.byte	0xff
	.zero		1


	//   ....[142]....
        /*09ec*/ 	.word	0x000099b0
        /*09f0*/ 	.word	0x00000000
        /*09f4*/ 	.word	0x000000a8
        /*09f8*/ 	.short	0x010a
        /*09fa*/ 	.byte	0xff
	.zero		1


	//   ....[143]....
        /*09fc*/ 	.word	0x00009a10
        /*0a00*/ 	.word	0x00000000
        /*0a04*/ 	.word	0x000000b0
        /*0a08*/ 	.short	0x010a
        /*0a0a*/ 	.byte	0xff
	.zero		1


	//   ....[144]....
        /*0a0c*/ 	.word	0x00009a70
        /*0a10*/ 	.word	0x00000000
        /*0a14*/ 	.word	0x000000b8
        /*0a18*/ 	.short	0x010a
        /*0a1a*/ 	.byte	0xff
	.zero		1


	//   ....[145]....
        /*0a1c*/ 	.word	0x00009ad0
        /*0a20*/ 	.word	0x00000000
        /*0a24*/ 	.word	0x000000a0
        /*0a28*/ 	.short	0x010a
        /*0a2a*/ 	.byte	0xff
	.zero		1


	//   ....[146]....
        /*0a2c*/ 	.word	0x00009b30
        /*0a30*/ 	.word	0x00000000
        /*0a34*/ 	.word	0x000000a8
        /*0a38*/ 	.short	0x010a
        /*0a3a*/ 	.byte	0xff
	.zero		1


	//   ....[147]....
        /*0a3c*/ 	.word	0x00009b90
        /*0a40*/ 	.word	0x00000000
        /*0a44*/ 	.word	0x000000b0
        /*0a48*/ 	.short	0x010a
        /*0a4a*/ 	.byte	0xff
	.zero		1


	//   ....[148]....
        /*0a4c*/ 	.word	0x00009be0
        /*0a50*/ 	.word	0x00000003
        /*0a54*/ 	.word	0x000000d0
        /*0a58*/ 	.short	0x010a
        /*0a5a*/ 	.byte	0xff
	.zero		1


	//   ....[149]....
        /*0a5c*/ 	.word	0x00009c40
        /*0a60*/ 	.word	0x00000000
        /*0a64*/ 	.word	0x00000080
        /*0a68*/ 	.short	0x010a
        /*0a6a*/ 	.byte	0xff
	.zero		1


	//   ....[150]....
        /*0a6c*/ 	.word	0x00009c90
        /*0a70*/ 	.word	0x00000053
        /*0a74*/ 	.word	0x000000f0
        /*0a78*/ 	.short	0x010a
        /*0a7a*/ 	.byte	0xff
	.zero		1


	//   ....[151]....
        /*0a7c*/ 	.word	0x00009ce0
        /*0a80*/ 	.word	0x00000003
        /*0a84*/ 	.word	0x00000080
        /*0a88*/ 	.short	0x010a
        /*0a8a*/ 	.byte	0xff
	.zero		1


	//   ....[152]....
        /*0a8c*/ 	.word	0x00009d30
        /*0a90*/ 	.word	0x00000028
        /*0a94*/ 	.word	0x00000080
        /*0a98*/ 	.short	0x010a
        /*0a9a*/ 	.byte	0xff
	.zero		1


	//   ....[153]....
        /*0a9c*/ 	.word	0x00009d80
        /*0aa0*/ 	.word	0x00000003
        /*0aa4*/ 	.word	0x00000080
        /*0aa8*/ 	.short	0x010a
        /*0aaa*/ 	.byte	0xff
	.zero		1


	//----- nvinfo : EIATTR_NUM_MBARRIERS
	.align		4
.L_47:
        /*0aac*/ 	.byte	0x03, 0x38
        /*0aae*/ 	.short	0x002a


	//----- nvinfo : EIATTR_EXIT_INSTR_OFFSETS
	.align		4
        /*0ab0*/ 	.byte	0x04, 0x1c
        /*0ab2*/ 	.short	(.L_49 - .L_48)


	//   ....[0]....
.L_48:
        /*0ab4*/ 	.word	0x00003030


	//   ....[1]....
        /*0ab8*/ 	.word	0x00003540


	//   ....[2]....
        /*0abc*/ 	.word	0x000035a0


	//   ....[3]....
        /*0ac0*/ 	.word	0x00004520


	//   ....[4]....
        /*0ac4*/ 	.word	0x000056a0


	//   ....[5]....
        /*0ac8*/ 	.word	0x000056e0


	//   ....[6]....
        /*0acc*/ 	.word	0x00008f70


	//   ....[7]....
        /*0ad0*/ 	.word	0x00008fe0


	//   ....[8]....
        /*0ad4*/ 	.word	0x00009010


	//   ....[9]....
        /*0ad8*/ 	.word	0x00009090


	//----- nvinfo : EIATTR_MAX_THREADS
	.align		4
.L_49:
        /*0adc*/ 	.byte	0x04, 0x05
        /*0ade*/ 	.short	(.L_51 - .L_50)
.L_50:
        /*0ae0*/ 	.word	0x00000100
        /*0ae4*/ 	.word	0x00000001
        /*0ae8*/ 	.word	0x00000001


	//----- nvinfo : EIATTR_CRS_STACK_SIZE
	.align		4
.L_51:
        /*0aec*/ 	.byte	0x04, 0x1e
        /*0aee*/ 	.short	(.L_53 - .L_52)
.L_52:
        /*0af0*/ 	.word	0x00000000


	//----- nvinfo : EIATTR_CBANK_PARAM_SIZE
	.align		4
.L_53:
        /*0af4*/ 	.byte	0x03, 0x19
        /*0af6*/ 	.short	0x0800


	//----- nvinfo : EIATTR_PARAM_CBANK
	.align		4
        /*0af8*/ 	.byte	0x04, 0x0a
        /*0afa*/ 	.short	(.L_55 - .L_54)
	.align		4
.L_54:
        /*0afc*/ 	.word	index@(.nv.constant0._ZN7cutlass13device_kernelINS_4gemm6kernel13GemmUniversalIN4cute5tupleIJiiiiEEENS1_10collective13CollectiveMmaINS1_35MainloopSm100TmaUmmaWarpSpecializedILi8ELi2ELi4ENS5_IJNS4_1CILi4EEESB_NSA_ILi1EEEEEEEENS5_IJNSA_ILi64EEENSA_ILi128EEENSA_ILi32EEEEEENS_10tfloat32_tENS5_IJlSC_lEEESJ_SK_NS4_8TiledMMAINS4_8MMA_AtomIJNS4_17SM100_MMA_TF32_SSISJ_SJ_fLi64ELi128ELNS4_4UMMA5MajorE0ELSP_0ELNSO_7ScaleInE0ELSQ_0EEEEEENS4_6LayoutINS5_IJSC_SC_SC_EEENS5_IJNSA_ILi0EEESV_SV_EEEEENS5_IJNS4_10UnderscoreESY_SY_EEEEENS4_23SM90_TMA_LOAD_MULTICASTENS4_14ComposedLayoutINS4_7SwizzleILi3ELi4ELi3EEENS4_18smem_ptr_flag_bitsILi32EEENST_INS5_IJNSA_ILi8EEESH_EEENS5_IJSH_SC_EEEEEEEvNS4_8identityES11_S1B_vS1C_EENS_8epilogue10collective18CollectiveEpilogueINS1E_23Sm100TmaWarpSpecializedILi4ELi2ELi16ELb1ELb0EEEJSI_NS5_IJNST_ISF_SC_EENST_ISH_SC_EEEEESJ_SK_SJ_SK_NS1E_6fusion15FusionCallbacksIS1I_NS1M_17LinearCombinationISJ_fSJ_fLNS_15FloatRoundStyleE2EEESI_S1L_JEEENS4_5SM1004TMEM4LOAD26SM100_TMEM_LOAD_16dp128b8xENS4_13SM90_TMA_LOADES1B_NS4_17SM75_U32x4_LDSM_NENS4_14SM90_TMA_STOREES1B_NS4_17SM90_U32x4_STSM_NENS4_39AutoVectorizingCopyWithAssumedAlignmentILi128EEEEEEvvEEEEvNT_6ParamsE)
        /*0b00*/ 	.short	0x0380
        /*0b02*/ 	.short	0x0800


	//----- nvinfo : EIATTR_SW_WAR
	.align		4
.L_55:
        /*0b04*/ 	.byte	0x04, 0x36
        /*0b06*/ 	.short	(.L_57 - .L_56)
.L_56:
        /*0b08*/ 	.word	0x00000008
.L_57:


//--------------------- .nv.callgraph             --------------------------
	.section	.nv.callgraph,"",@"SHT_CUDA_CALLGRAPH"
	.align	4
	.sectionentsize	8
	.align		4
        /*0000*/ 	.word	0x00000000
	.align		4
        /*0004*/ 	.word	0xffffffff
	.align		4
        /*0008*/ 	.word	index@(_ZN7cutlass13device_kernelINS_4gemm6kernel13GemmUniversalIN4cute5tupleIJiiiiEEENS1_10collective13CollectiveMmaINS1_35MainloopSm100TmaUmmaWarpSpecializedILi8ELi2ELi4ENS5_IJNS4_1CILi4EEESB_NSA_ILi1EEEEEEEENS5_IJNSA_ILi64EEENSA_ILi128EEENSA_ILi32EEEEEENS_10tfloat32_tENS5_IJlSC_lEEESJ_SK_NS4_8TiledMMAINS4_8MMA_AtomIJNS4_17SM100_MMA_TF32_SSISJ_SJ_fLi64ELi128ELNS4_4UMMA5MajorE0ELSP_0ELNSO_7ScaleInE0ELSQ_0EEEEEENS4_6LayoutINS5_IJSC_SC_SC_EEENS5_IJNSA_ILi0EEESV_SV_EEEEENS5_IJNS4_10UnderscoreESY_SY_EEEEENS4_23SM90_TMA_LOAD_MULTICASTENS4_14ComposedLayoutINS4_7SwizzleILi3ELi4ELi3EEENS4_18smem_ptr_flag_bitsILi32EEENST_INS5_IJNSA_ILi8EEESH_EEENS5_IJSH_SC_EEEEEEEvNS4_8identityES11_S1B_vS1C_EENS_8epilogue10collective18CollectiveEpilogueINS1E_23Sm100TmaWarpSpecializedILi4ELi2ELi16ELb1ELb0EEEJSI_NS5_IJNST_ISF_SC_EENST_ISH_SC_EEEEESJ_SK_SJ_SK_NS1E_6fusion15FusionCallbacksIS1I_NS1M_17LinearCombinationISJ_fSJ_fLNS_15FloatRoundStyleE2EEESI_S1L_JEEENS4_5SM1004TMEM4LOAD26SM100_TMEM_LOAD_16dp128b8xENS4_13SM90_TMA_LOADES1B_NS4_17SM75_U32x4_LDSM_NENS4_14SM90_TMA_STOREES1B_NS4_17SM90_U32x4_STSM_NENS4_39AutoVectorizingCopyWithAssumedAlignmentILi128EEEEEEvvEEEEvNT_6ParamsE)
	.align		4
        /*000c*/ 	.word	index@(__assertfail)
	.align		4
        /*0010*/ 	.word	0x00000000
	.align		4
        /*0014*/ 	.word	0xfffffffe
	.align		4
        /*0018*/ 	.word	0x00000000
	.align		4
        /*001c*/ 	.word	0xfffffffd
	.align		4
        /*0020*/ 	.word	0x00000000
	.align		4
        /*0024*/ 	.word	0xfffffffc


//--------------------- .nv.constant4             --------------------------
	.section	.nv.constant4,"a",@progbits
	.align	8
	.align		8
.nv.constant4:
        /*0000*/ 	.dword	__assertfail
	.align		8
        /*0008*/ 	.dword	__unnamed_1
	.align		8
        /*0010*/ 	.dword	__unnamed_2
	.align		8
        /*0018*/ 	.dword	_ZN40_INTERNAL_4e738c16_4_k_cu_55ff5972_235684cuda3std3__45__cpo5beginE
	.align		8
        /*0020*/ 	.dword	_ZN40_INTERNAL_4e738c16_4_k_cu_55ff5972_235684cuda3std3__45__cpo3endE
	.align		8
        /*0028*/ 	.dword	_ZN40_INTERNAL_4e738c16_4_k_cu_55ff5972_235684cuda3std3__45__cpo6cbeginE
	.align		8
        /*0030*/ 	.dword	_ZN40_INTERNAL_4e738c16_4_k_cu_55ff5972_235684cuda3std3__45__cpo4cendE
	.align		8
        /*0038*/ 	.dword	_ZN40_INTERNAL_4e738c16_4_k_cu_55ff5972_235684cuda3std3__442_GLOBAL__N__4e738c16_4_k_cu_55ff5972_235686ignoreE
	.align		8
        /*0040*/ 	.dword	_ZN40_INTERNAL_4e738c16_4_k_cu_55ff5972_235684cuda3std3__419piecewise_constructE
	.align		8
        /*0048*/ 	.dword	_ZN40_INTERNAL_4e738c16_4_k_cu_55ff5972_235684cuda3std3__48in_placeE
	.align		8
        /*0050*/ 	.dword	_ZN40_INTERNAL_4e738c16_4_k_cu_55ff5972_235684cuda3std6ranges3__45__cpo4swapE
	.align		8
        /*0058*/ 	.dword	_ZN40_INTERNAL_4e738c16_4_k_cu_55ff5972_235684cuda3std6ranges3__45__cpo9iter_moveE
	.align		8
        /*0060*/ 	.dword	_ZN40_INTERNAL_4e738c16_4_k_cu_55ff5972_235684cute7productE
	.align		8
        /*0068*/ 	.dword	_ZN40_INTERNAL_4e738c16_4_k_cu_55ff5972_235684cute1_E
	.align		8
        /*0070*/ 	.dword	$str$25
	.align		8
        /*0078*/ 	.dword	$str$26
	.align		8
        /*0080*/ 	.dword	$str$27
	.align		8
        /*0088*/ 	.dword	$str$28


//--------------------- .text._ZN7cutlass13device_kernelINS_4gemm6kernel13GemmUniversalIN4cute5tupleIJiiiiEEENS1_10collective13CollectiveMmaINS1_35MainloopSm100TmaUmmaWarpSpecializedILi8ELi2ELi4ENS5_IJNS4_1CILi4EEESB_NSA_ILi1EEEEEEEENS5_IJNSA_ILi64EEENSA_ILi128EEENSA_ILi32EEEEEENS_10tfloat32_tENS5_IJlSC_lEEESJ_SK_NS4_8TiledMMAINS4_8MMA_AtomIJNS4_17SM100_MMA_TF32_SSISJ_SJ_fLi64ELi128ELNS4_4UMMA5MajorE0ELSP_0ELNSO_7ScaleInE0ELSQ_0EEEEEENS4_6LayoutINS5_IJSC_SC_SC_EEENS5_IJNSA_ILi0EEESV_SV_EEEEENS5_IJNS4_10UnderscoreESY_SY_EEEEENS4_23SM90_TMA_LOAD_MULTICASTENS4_14ComposedLayoutINS4_7SwizzleILi3ELi4ELi3EEENS4_18smem_ptr_flag_bitsILi32EEENST_INS5_IJNSA_ILi8EEESH_EEENS5_IJSH_SC_EEEEEEEvNS4_8identityES11_S1B_vS1C_EENS_8epilogue10collective18CollectiveEpilogueINS1E_23Sm100TmaWarpSpecializedILi4ELi2ELi16ELb1ELb0EEEJSI_NS5_IJNST_ISF_SC_EENST_ISH_SC_EEEEESJ_SK_SJ_SK_NS1E_6fusion15FusionCallbacksIS1I_NS1M_17LinearCombinationISJ_fSJ_fLNS_15FloatRoundStyleE2EEESI_S1L_JEEENS4_5SM1004TMEM4LOAD26SM100_TMEM_LOAD_16dp128b8xENS4_13SM90_TMA_LOADES1B_NS4_17SM75_U32x4_LDSM_NENS4_14SM90_TMA_STOREES1B_NS4_17SM90_U32x4_STSM_NENS4_39AutoVectorizingCopyWithAssumedAlignmentILi128EEEEEEvvEEEEvNT_6ParamsE --------------------------
	.section	.text._ZN7cutlass13device_kernelINS_4gemm6kernel13GemmUniversalIN4cute5tupleIJiiiiEEENS1_10collective13CollectiveMmaINS1_35MainloopSm100TmaUmmaWarpSpecializedILi8ELi2ELi4ENS5_IJNS4_1CILi4EEESB_NSA_ILi1EEEEEEEENS5_IJNSA_ILi64EEENSA_ILi128EEENSA_ILi32EEEEEENS_10tfloat32_tENS5_IJlSC_lEEESJ_SK_NS4_8TiledMMAINS4_8MMA_AtomIJNS4_17SM100_MMA_TF32_SSISJ_SJ_fLi64ELi128ELNS4_4UMMA5MajorE0ELSP_0ELNSO_7ScaleInE0ELSQ_0EEEEEENS4_6LayoutINS5_IJSC_SC_SC_EEENS5_IJNSA_ILi0EEESV_SV_EEEEENS5_IJNS4_10UnderscoreESY_SY_EEEEENS4_23SM90_TMA_LOAD_MULTICASTENS4_14ComposedLayoutINS4_7SwizzleILi3ELi4ELi3EEENS4_18smem_ptr_flag_bitsILi32EEENST_INS5_IJNSA_ILi8EEESH_EEENS5_IJSH_SC_EEEEEEEvNS4_8identityES11_S1B_vS1C_EENS_8epilogue10collective18CollectiveEpilogueINS1E_23Sm100TmaWarpSpecializedILi4ELi2ELi16ELb1ELb0EEEJSI_NS5_IJNST_ISF_SC_EENST_ISH_SC_EEEEESJ_SK_SJ_SK_NS1E_6fusion15FusionCallbacksIS1I_NS1M_17LinearCombinationISJ_fSJ_fLNS_15FloatRoundStyleE2EEESI_S1L_JEEENS4_5SM1004TMEM4LOAD26SM100_TMEM_LOAD_16dp128b8xENS4_13SM90_TMA_LOADES1B_NS4_17SM75_U32x4_LDSM_NENS4_14SM90_TMA_STOREES1B_NS4_17SM90_U32x4_STSM_NENS4_39AutoVectorizingCopyWithAssumedAlignmentILi128EEEEEEvvEEEEvNT_6ParamsE,"ax",@progbits
	.align	128
.text._ZN7cutlass13device_kernelINS_4gemm6kernel13GemmUniversalIN4cute5tupleIJiiiiEEENS1_10collective13CollectiveMmaINS1_35MainloopSm100TmaUmmaWarpSpecializedILi8ELi2ELi4ENS5_IJNS4_1CILi4EEESB_NSA_ILi1EEEEEEEENS5_IJNSA_ILi64EEENSA_ILi128EEENSA_ILi32EEEEEENS_10tfloat32_tENS5_IJlSC_lEEESJ_SK_NS4_8TiledMMAINS4_8MMA_AtomIJNS4_17SM100_MMA_TF32_SSISJ_SJ_fLi64ELi128ELNS4_4UMMA5MajorE0ELSP_0ELNSO_7ScaleInE0ELSQ_0EEEEEENS4_6LayoutINS5_IJSC_SC_SC_EEENS5_IJNSA_ILi0EEESV_SV_EEEEENS5_IJNS4_10UnderscoreESY_SY_EEEEENS4_23SM90_TMA_LOAD_MULTICASTENS4_14ComposedLayoutINS4_7SwizzleILi3ELi4ELi3EEENS4_18smem_ptr_flag_bitsILi32EEENST_INS5_IJNSA_ILi8EEESH_EEENS5_IJSH_SC_EEEEEEEvNS4_8identityES11_S1B_vS1C_EENS_8epilogue10collective18CollectiveEpilogueINS1E_23Sm100TmaWarpSpecializedILi4ELi2ELi16ELb1ELb0EEEJSI_NS5_IJNST_ISF_SC_EENST_ISH_SC_EEEEESJ_SK_SJ_SK_NS1E_6fusion15FusionCallbacksIS1I_NS1M_17LinearCombinationISJ_fSJ_fLNS_15FloatRoundStyleE2EEESI_S1L_JEEENS4_5SM1004TMEM4LOAD26SM100_TMEM_LOAD_16dp128b8xENS4_13SM90_TMA_LOADES1B_NS4_17SM75_U32x4_LDSM_NENS4_14SM90_TMA_STOREES1B_NS4_17SM90_U32x4_STSM_NENS4_39AutoVectorizingCopyWithAssumedAlignmentILi128EEEEEEvvEEEEvNT_6ParamsE:
        .type           _ZN7cutlass13device_kernelINS_4gemm6kernel13GemmUniversalIN4cute5tupleIJiiiiEEENS1_10collective13CollectiveMmaINS1_35MainloopSm100TmaUmmaWarpSpecializedILi8ELi2ELi4ENS5_IJNS4_1CILi4EEESB_NSA_ILi1EEEEEEEENS5_IJNSA_ILi64EEENSA_ILi128EEENSA_ILi32EEEEEENS_10tfloat32_tENS5_IJlSC_lEEESJ_SK_NS4_8TiledMMAINS4_8MMA_AtomIJNS4_17SM100_MMA_TF32_SSISJ_SJ_fLi64ELi128ELNS4_4UMMA5MajorE0ELSP_0ELNSO_7ScaleInE0ELSQ_0EEEEEENS4_6LayoutINS5_IJSC_SC_SC_EEENS5_IJNSA_ILi0EEESV_SV_EEEEENS5_IJNS4_10UnderscoreESY_SY_EEEEENS4_23SM90_TMA_LOAD_MULTICASTENS4_14ComposedLayoutINS4_7SwizzleILi3ELi4ELi3EEENS4_18smem_ptr_flag_bitsILi32EEENST_INS5_IJNSA_ILi8EEESH_EEENS5_IJSH_SC_EEEEEEEvNS4_8identityES11_S1B_vS1C_EENS_8epilogue10collective18CollectiveEpilogueINS1E_23Sm100TmaWarpSpecializedILi4ELi2ELi16ELb1ELb0EEEJSI_NS5_IJNST_ISF_SC_EENST_ISH_SC_EEEEESJ_SK_SJ_SK_NS1E_6fusion15FusionCallbacksIS1I_NS1M_17LinearCombinationISJ_fSJ_fLNS_15FloatRoundStyleE2EEESI_S1L_JEEENS4_5SM1004TMEM4LOAD26SM100_TMEM_LOAD_16dp128b8xENS4_13SM90_TMA_LOADES1B_NS4_17SM75_U32x4_LDSM_NENS4_14SM90_TMA_STOREES1B_NS4_17SM90_U32x4_STSM_NENS4_39AutoVectorizingCopyWithAssumedAlignmentILi128EEEEEEvvEEEEvNT_6ParamsE,@function
        .size           _ZN7cutlass13device_kernelINS_4gemm6kernel13GemmUniversalIN4cute5tupleIJiiiiEEENS1_10collective13CollectiveMmaINS1_35MainloopSm100TmaUmmaWarpSpecializedILi8ELi2ELi4ENS5_IJNS4_1CILi4EEESB_NSA_ILi1EEEEEEEENS5_IJNSA_ILi64EEENSA_ILi128EEENSA_ILi32EEEEEENS_10tfloat32_tENS5_IJlSC_lEEESJ_SK_NS4_8TiledMMAINS4_8MMA_AtomIJNS4_17SM100_MMA_TF32_SSISJ_SJ_fLi64ELi128ELNS4_4UMMA5MajorE0ELSP_0ELNSO_7ScaleInE0ELSQ_0EEEEEENS4_6LayoutINS5_IJSC_SC_SC_EEENS5_IJNSA_ILi0EEESV_SV_EEEEENS5_IJNS4_10UnderscoreESY_SY_EEEEENS4_23SM90_TMA_LOAD_MULTICASTENS4_14ComposedLayoutINS4_7SwizzleILi3ELi4ELi3EEENS4_18smem_ptr_flag_bitsILi32EEENST_INS5_IJNSA_ILi8EEESH_EEENS5_IJSH_SC_EEEEEEEvNS4_8identityES11_S1B_vS1C_EENS_8epilogue10collective18CollectiveEpilogueINS1E_23Sm100TmaWarpSpecializedILi4ELi2ELi16ELb1ELb0EEEJSI_NS5_IJNST_ISF_SC_EENST_ISH_SC_EEEEESJ_SK_SJ_SK_NS1E_6fusion15FusionCallbacksIS1I_NS1M_17LinearCombinationISJ_fSJ_fLNS_15FloatRoundStyleE2EEESI_S1L_JEEENS4_5SM1004TMEM4LOAD26SM100_TMEM_LOAD_16dp128b8xENS4_13SM90_TMA_LOADES1B_NS4_17SM75_U32x4_LDSM_NENS4_14SM90_TMA_STOREES1B_NS4_17SM90_U32x4_STSM_NENS4_39AutoVectorizingCopyWithAssumedAlignmentILi128EEEEEEvvEEEEvNT_6ParamsE,(.L_x_196 - _ZN7cutlass13device_kernelINS_4gemm6kernel13GemmUniversalIN4cute5tupleIJiiiiEEENS1_10collective13CollectiveMmaINS1_35MainloopSm100TmaUmmaWarpSpecializedILi8ELi2ELi4ENS5_IJNS4_1CILi4EEESB_NSA_ILi1EEEEEEEENS5_IJNSA_ILi64EEENSA_ILi128EEENSA_ILi32EEEEEENS_10tfloat32_tENS5_IJlSC_lEEESJ_SK_NS4_8TiledMMAINS4_8MMA_AtomIJNS4_17SM100_MMA_TF32_SSISJ_SJ_fLi64ELi128ELNS4_4UMMA5MajorE0ELSP_0ELNSO_7ScaleInE0ELSQ_0EEEEEENS4_6LayoutINS5_IJSC_SC_SC_EEENS5_IJNSA_ILi0EEESV_SV_EEEEENS5_IJNS4_10UnderscoreESY_SY_EEEEENS4_23SM90_TMA_LOAD_MULTICASTENS4_14ComposedLayoutINS4_7SwizzleILi3ELi4ELi3EEENS4_18smem_ptr_flag_bitsILi32EEENST_INS5_IJNSA_ILi8EEESH_EEENS5_IJSH_SC_EEEEEEEvNS4_8identityES11_S1B_vS1C_EENS_8epilogue10collective18CollectiveEpilogueINS1E_23Sm100TmaWarpSpecializedILi4ELi2ELi16ELb1ELb0EEEJSI_NS5_IJNST_ISF_SC_EENST_ISH_SC_EEEEESJ_SK_SJ_SK_NS1E_6fusion15FusionCallbacksIS1I_NS1M_17LinearCombinationISJ_fSJ_fLNS_15FloatRoundStyleE2EEESI_S1L_JEEENS4_5SM1004TMEM4LOAD26SM100_TMEM_LOAD_16dp128b8xENS4_13SM90_TMA_LOADES1B_NS4_17SM75_U32x4_LDSM_NENS4_14SM90_TMA_STOREES1B_NS4_17SM90_U32x4_STSM_NENS4_39AutoVectorizingCopyWithAssumedAlignmentILi128EEEEEEvvEEEEvNT_6ParamsE)
        .other          _ZN7cutlass13device_kernelINS_4gemm6kernel13GemmUniversalIN4cute5tupleIJiiiiEEENS1_10collective13CollectiveMmaINS1_35MainloopSm100TmaUmmaWarpSpecializedILi8ELi2ELi4ENS5_IJNS4_1CILi4EEESB_NSA_ILi1EEEEEEEENS5_IJNSA_ILi64EEENSA_ILi128EEENSA_ILi32EEEEEENS_10tfloat32_tENS5_IJlSC_lEEESJ_SK_NS4_8TiledMMAINS4_8MMA_AtomIJNS4_17SM100_MMA_TF32_SSISJ_SJ_fLi64ELi128ELNS4_4UMMA5MajorE0ELSP_0ELNSO_7ScaleInE0ELSQ_0EEEEEENS4_6LayoutINS5_IJSC_SC_SC_EEENS5_IJNSA_ILi0EEESV_SV_EEEEENS5_IJNS4_10UnderscoreESY_SY_EEEEENS4_23SM90_TMA_LOAD_MULTICASTENS4_14ComposedLayoutINS4_7SwizzleILi3ELi4ELi3EEENS4_18smem_ptr_flag_bitsILi32EEENST_INS5_IJNSA_ILi8EEESH_EEENS5_IJSH_SC_EEEEEEEvNS4_8identityES11_S1B_vS1C_EENS_8epilogue10collective18CollectiveEpilogueINS1E_23Sm100TmaWarpSpecializedILi4ELi2ELi16ELb1ELb0EEEJSI_NS5_IJNST_ISF_SC_EENST_ISH_SC_EEEEESJ_SK_SJ_SK_NS1E_6fusion15FusionCallbacksIS1I_NS1M_17LinearCombinationISJ_fSJ_fLNS_15FloatRoundStyleE2EEESI_S1L_JEEENS4_5SM1004TMEM4LOAD26SM100_TMEM_LOAD_16dp128b8xENS4_13SM90_TMA_LOADES1B_NS4_17SM75_U32x4_LDSM_NENS4_14SM90_TMA_STOREES1B_NS4_17SM90_U32x4_STSM_NENS4_39AutoVectorizingCopyWithAssumedAlignmentILi128EEEEEEvvEEEEvNT_6ParamsE,@"STO_CUDA_ENTRY STV_DEFAULT"
_ZN7cutlass13device_kernelINS_4gemm6kernel13GemmUniversalIN4cute5tupleIJiiiiEEENS1_10collective13CollectiveMmaINS1_35MainloopSm100TmaUmmaWarpSpecializedILi8ELi2ELi4ENS5_IJNS4_1CILi4EEESB_NSA_ILi1EEEEEEEENS5_IJNSA_ILi64EEENSA_ILi128EEENSA_ILi32EEEEEENS_10tfloat32_tENS5_IJlSC_lEEESJ_SK_NS4_8TiledMMAINS4_8MMA_AtomIJNS4_17SM100_MMA_TF32_SSISJ_SJ_fLi64ELi128ELNS4_4UMMA5MajorE0ELSP_0ELNSO_7ScaleInE0ELSQ_0EEEEEENS4_6LayoutINS5_IJSC_SC_SC_EEENS5_IJNSA_ILi0EEESV_SV_EEEEENS5_IJNS4_10UnderscoreESY_SY_EEEEENS4_23SM90_TMA_LOAD_MULTICASTENS4_14ComposedLayoutINS4_7SwizzleILi3ELi4ELi3EEENS4_18smem_ptr_flag_bitsILi32EEENST_INS5_IJNSA_ILi8EEESH_EEENS5_IJSH_SC_EEEEEEEvNS4_8identityES11_S1B_vS1C_EENS_8epilogue10collective18CollectiveEpilogueINS1E_23Sm100TmaWarpSpecializedILi4ELi2ELi16ELb1ELb0EEEJSI_NS5_IJNST_ISF_SC_EENST_ISH_SC_EEEEESJ_SK_SJ_SK_NS1E_6fusion15FusionCallbacksIS1I_NS1M_17LinearCombinationISJ_fSJ_fLNS_15FloatRoundStyleE2EEESI_S1L_JEEENS4_5SM1004TMEM4LOAD26SM100_TMEM_LOAD_16dp128b8xENS4_13SM90_TMA_LOADES1B_NS4_17SM75_U32x4_LDSM_NENS4_14SM90_TMA_STOREES1B_NS4_17SM90_U32x4_STSM_NENS4_39AutoVectorizingCopyWithAssumedAlignmentILi128EEEEEEvvEEEEvNT_6ParamsE:
[----:B------:R-:W1:Y:S01]  /*0000*/  LDC R1, c[0x0][0x37c] ;  /* 0x0000df00ff017b82 */ /* 0x000e620000000800 */
[----:B------:R-:W2:Y:S01]  /*0010*/  S2R R79, SR_TID.X ;  /* 0x00000000004f7919 */ /* 0x000ea20000002100 */
[----:B------:R-:W3:Y:S01]  /*0020*/  LDCU.64 UR8, c[0x0][0x890] ;  /* 0x00011200ff0877ac */ /* 0x000ee20008000a00 */
[----:B------:R-:W-:Y:S02]  /*0030*/  PRMT R67, RZ, 0x7610, R67 ;  /* 0x00007610ff437816 */ /* 0x000fe40000000043 */
[----:B------:R-:W-:Y:S02]  /*0040*/  ELECT P3, URZ, PT ;  /* 0x0000000000ff782f */ /* 0x000fe40003860000 */
[----:B---3--:R-:W-:-:S04]  /*0050*/  ISETP.NE.U32.AND P0, PT, RZ, UR8, PT ;  /* 0x00000008ff007c0c */ /* 0x008fc8000bf05070 */
[----:B------:R-:W-:Y:S02]  /*0060*/  ISETP.NE.AND.EX P1, PT, RZ, UR9, PT, P0 ;  /* 0x00000009ff007c0c */ /* 0x000fe4000bf25300 */
[----:B--2---:R-:W-:-:S05]  /*0070*/  SHF.R.U32.HI R68, RZ, 0x5, R79 ;  /* 0x00000005ff447819 */ /* 0x004fca000001164f */
[----:B------:R-:W2:Y:S02]  /*0080*/  SHFL.IDX PT, R0, R68, RZ, 0x1f ;  /* 0x00001fff44007589 */ /* 0x000ea400000e0000 */
[----:B--2---:R-:W-:-:S04]  /*0090*/  R2UR UR17, R0 ;  /* 0x00000000001172ca */ /* 0x004fc800000e0000 */
[----:B-1----:R-:W-:Y:S05]  /*00a0*/  @P1 BRA `(.L_x_0) ;  /* 0x0000000000301947 */ /* 0x002fea0003800000 */
[----:B------:R-:W1:Y:S02]  /*00b0*/  LDCU.64 UR4, c[0x0][0x888] ;  /* 0x00011100ff0477ac */ /* 0x000e640008000a00 */
[----:B-1----:R-:W-:-:S04]  /*00c0*/  UISETP.NE.U32.AND UP0, UPT, UR4, URZ, UPT ;  /* 0x000000ff0400728c */ /* 0x002fc8000bf05070 */
[----:B------:R-:W-:-:S09]  /*00d0*/  UISETP.NE.AND.EX UP0, UPT, UR5, URZ, UPT, UP0 ;  /* 0x000000ff0500728c */ /* 0x000fd2000bf05300 */
[----:B------:R-:W-:Y:S05]  /*00e0*/  BRA.U !UP0, `(.L_x_1) ;  /* 0x0000000108147547 */ /* 0x000fea000b800000 */
[----:B------:R-:W1:Y:S01]  /*00f0*/  LDC.64 R2, c[0x0][0x888] ;  /* 0x00022200ff027b82 */ /* 0x000e620000000a00 */
[----:B------:R-:W1:Y:S02]  /*0100*/  LDCU.64 UR4, c[0x0][0x358] ;  /* 0x00006b00ff0477ac */ /* 0x000e640008000a00 */
[----:B-1----:R1:W5:Y:S01]  /*0110*/  LDG.E R27, desc[UR4][R2.64] ;  /* 0x00000004021b7981 */ /* 0x002362000c1e1900 */
[----:B------:R-:W-:Y:S01]  /*0120*/  HFMA2 R67, -RZ, RZ, 0, 5.9604644775390625e-08 ;  /* 0x00000001ff437431 */ /* 0x000fe200000001ff */
[----:B------:R-:W-:Y:S05]  /*0130*/  BRA `(.L_x_0) ;  /* 0x00000000000c7947 */ /* 0x000fea0003800000 */
.L_x_1:
[----:B------:R-:W1:Y:S01]  /*0140*/  LDCU UR4, c[0x0][0x880] ;  /* 0x00011000ff0477ac */ /* 0x000e620008000800 */
[----:B------:R-:W-:Y:S01]  /*0150*/  HFMA2 R67, -RZ, RZ, 0, 5.9604644775390625e-08 ;  /* 0x00000001ff437431 */ /* 0x000fe200000001ff */
[----:B-1----:R-:W-:-:S07]  /*0160*/  MOV R27, UR4 ;  /* 0x00000004001b7c02 */ /* 0x002fce0008000f00 */
.L_x_0:
[----:B------:R-:W2:Y:S02]  /*0170*/  LDCU.64 UR4, c[0x0][0x8b0] ;  /* 0x00011600ff0477ac */ /* 0x000ea40008000a00 */
[----:B--2---:R-:W-:-:S04]  /*0180*/  UISETP.NE.U32.AND UP0, UPT, UR4, URZ, UPT ;  /* 0x000000ff0400728c */ /* 0x004fc8000bf05070 */
[----:B------:R-:W-:-:S09]  /*0190*/  UISETP.NE.AND.EX UP0, UPT, UR5, URZ, UPT, UP0 ;  /* 0x000000ff0500728c */ /* 0x000fd2000bf05300 */
[----:B------:R-:W-:Y:S05]  /*01a0*/  BRA.U UP0, `(.L_x_2) ;  /* 0x0000000100287547 */ /* 0x000fea000b800000 */
[----:B------:R-:W2:Y:S02]  /*01b0*/  LDCU.64 UR4, c[0x0][0x8a8] ;  /* 0x00011500ff0477ac */ /* 0x000ea40008000a00 */
[----:B--2---:R-:W-:-:S04]  /*01c0*/  UISETP.NE.U32.AND UP0, UPT, UR4, URZ, UPT ;  /* 0x000000ff0400728c */ /* 0x004fc8000bf05070 */
[----:B------:R-:W-:-:S09]  /*01d0*/  UISETP.NE.AND.EX UP0, UPT, UR5, URZ, UPT, UP0 ;  /* 0x000000ff0500728c */ /* 0x000fd2000bf05300 */
[----:B------:R-:W-:Y:S05]  /*01e0*/  BRA.U !UP0, `(.L_x_3) ;  /* 0x0000000108107547 */ /* 0x000fea000b800000 */
[----:B------:R-:W2:Y:S01]  /*01f0*/  LDC.64 R24, c[0x0][0x8a8] ;  /* 0x00022a00ff187b82 */ /* 0x000ea20000000a00 */
[----:B------:R-:W2:Y:S02]  /*0200*/  LDCU.64 UR4, c[0x0][0x358] ;  /* 0x00006b00ff0477ac */ /* 0x000ea40008000a00 */
[----:B--2---:R2:W5:Y:S01]  /*0210*/  LDG.E R24, desc[UR4][R24.64] ;  /* 0x0000000418187981 */ /* 0x004562000c1e1900 */
[----:B------:R-:W-:Y:S05]  /*0220*/  BRA `(.L_x_2) ;  /* 0x0000000000087947 */ /* 0x000fea0003800000 */
.L_x_3:
[----:B------:R-:W2:Y:S02]  /*0230*/  LDCU UR4, c[0x0][0x8a0] ;  /* 0x00011400ff0477ac */ /* 0x000ea40008000800 */
[----:B--2---:R-:W-:Y:S02]  /*0240*/  MOV R24, UR4 ;  /* 0x0000000400187c02 */ /* 0x004fe40008000f00 */
.L_x_2:
[----:B------:R-:W-:Y:S01]  /*0250*/  IMAD.U32 R0, RZ, RZ, UR17 ;  /* 0x00000011ff007e24 */ /* 0x000fe2000f8e00ff */
[----:B------:R-:W-:Y:S04]  /*0260*/  BSSY.RECONVERGENT B0, `(.L_x_4) ;  /* 0x000000c000007945 */ /* 0x000fe80003800200 */
[C---:B------:R-:W-:Y:S02]  /*0270*/  ISETP.NE.OR P2, PT, R0.reuse, 0x1, !P3 ;  /* 0x000000010000780c */ /* 0x040fe40005f45670 */
[----:B------:R-:W-:-:S11]  /*0280*/  ISETP.NE.OR P1, PT, R0, 0x3, !P3 ;  /* 0x000000030000780c */ /* 0x000fd60005f25670 */
[----:B------:R-:W-:Y:S05]  /*0290*/  @P2 BRA `(.L_x_5) ;  /* 0x0000000000202947 */ /* 0x000fea0003800000 */
[----:B------:R-:W3:Y:S02]  /*02a0*/  LDCU.64 UR4, c[0x0][0x348] ;  /* 0x00006900ff0477ac */ /* 0x000ee40008000a00 */
[----:B---3--:R-:W-:Y:S02]  /*02b0*/  UIADD3 UR6, UP1, UPT, UR4, 0x80, URZ ;  /* 0x0000008004067890 */ /* 0x008fe4000ff3e0ff */
[----:B------:R-:W-:Y:S02]  /*02c0*/  UIADD3 UR4, UP0, UPT, UR4, 0x180, URZ ;  /* 0x0000018004047890 */ /* 0x000fe4000ff1e0ff */
[----:B------:R-:W-:Y:S02]  /*02d0*/  UIADD3.X UR7, UPT, UPT, URZ, UR5, URZ, UP1, !UPT ;  /* 0x00000005ff077290 */ /* 0x000fe40008ffe4ff */
[----:B------:R-:W-:-:S07]  /*02e0*/  UIADD3.X UR5, UPT, UPT, URZ, UR5, URZ, UP0, !UPT ;  /* 0x00000005ff057290 */ /* 0x000fce00087fe4ff */
[----:B------:R3:W-:Y:S02]  /*02f0*/  UTMACCTL.PF [UR6] ;  /* 0x00000000060079b9 */ /* 0x0007e40008040000 */
[----:B------:R3:W-:Y:S02]  /*0300*/  UTMACCTL.PF [UR4] ;  /* 0x00000000040079b9 */ /* 0x0007e40008040000 */
[----:B---3--:R-:W-:Y:S01]  /*0310*/  NOP ;  /* 0x0000000000007918 */ /* 0x008fe20000000000 */
.L_x_5:
[----:B------:R-:W-:Y:S05]  /*0320*/  BSYNC.RECONVERGENT B0 ;  /* 0x0000000000007941 */ /* 0x000fea0003800200 */
.L_x_4:
[----:B------:R-:W-:Y:S04]  /*0330*/  BSSY.RECONVERGENT B0, `(.L_x_6) ;  /* 0x000000a000007945 */ /* 0x000fe80003800200 */
        /* <DEDUP_REMOVED lines=9> */
.L_x_7:
[----:B------:R-:W-:Y:S05]  /*03d0*/  BSYNC.RECONVERGENT B0 ;  /* 0x0000000000007941 */ /* 0x000fea0003800200 */
.L_x_6:
[----:B------:R-:W3:Y:S01]  /*03e0*/  LDCU.64 UR4, c[0x0][0x888] ;  /* 0x00011100ff0477ac */ /* 0x000ee20008000a00 */
[----:B------:R-:W-:Y:S01]  /*03f0*/  ISETP.NE.AND.EX P0, PT, RZ, UR9, PT, P0 ;  /* 0x00000009ff007c0c */ /* 0x000fe2000bf05300 */
[----:B------:R-:W-:Y:S01]  /*0400*/  UPLOP3.LUT UP3, UPT, UPT, UPT, UPT, 0x80, 0x8 ;  /* 0x000000000008789c */ /* 0x000fe20003f6f070 */
[----:B---3--:R-:W-:-:S04]  /*0410*/  ISETP.NE.U32.AND P1, PT, RZ, UR4, PT ;  /* 0x00000004ff007c0c */ /* 0x008fc8000bf25070 */
[----:B------:R-:W-:-:S13]  /*0420*/  ISETP.NE.AND.EX P1, PT, RZ, UR5, PT, P1 ;  /* 0x00000005ff007c0c */ /* 0x000fda000bf25310 */
[----:B------:R-:W-:Y:S05]  /*0430*/  @P1 BRA P0, `(.L_x_8) ;  /* 0x0000000000281947 */ /* 0x000fea0000000000 */
[----:B------:R-:W-:Y:S01]  /*0440*/  UISETP.NE.U32.AND UP0, UPT, UR8, URZ, UPT ;  /* 0x000000ff0800728c */ /* 0x000fe2000bf05070 */
[----:B-----5:R-:W-:Y:S01]  /*0450*/  FSETP.NEU.AND P0, PT, R27, RZ, PT ;  /* 0x000000ff1b00720b */ /* 0x020fe20003f0d000 */
[----:B------:R-:W-:Y:S02]  /*0460*/  UISETP.NE.U32.AND UP2, UPT, UR4, URZ, UPT ;  /* 0x000000ff0400728c */ /* 0x000fe4000bf45070 */
[----:B------:R-:W-:Y:S02]  /*0470*/  UISETP.NE.AND.EX UP1, UPT, UR9, URZ, UPT, UP0 ;  /* 0x000000ff0900728c */ /* 0x000fe4000bf25300 */
[----:B------:R-:W-:-:S04]  /*0480*/  UISETP.NE.AND.EX UP0, UPT, UR5, URZ, UPT, UP2 ;  /* 0x000000ff0500728c */ /* 0x000fc8000bf05320 */
[----:B------:R-:W-:-:S04]  /*0490*/  USEL UR4, URZ, 0xffffffff, UP0 ;  /* 0xffffffffff047887 */ /* 0x000fc80008000000 */
[----:B------:R-:W-:Y:S01]  /*04a0*/  VOTEU.ANY UP0, P0 ;  /* 0x0000000000ff7886 */ /* 0x000fe20000000100 */
[----:B------:R-:W-:-:S04]  /*04b0*/  @!UP1 USEL UR4, URZ, 0xffffffff, UP0 ;  /* 0xffffffffff049887 */ /* 0x000fc80008000000 */
[----:B------:R-:W-:-:S04]  /*04c0*/  ULOP3.LUT UR4, UR4, 0x1, URZ, 0xc0, !UPT ;  /* 0x0000000104047892 */ /* 0x000fc8000f8ec0ff */
[----:B------:R-:W-:-:S11]  /*04d0*/  UISETP.NE.U32.AND UP3, UPT, UR4, 0x1, UPT ;  /* 0x000000010400788c */ /* 0x000fd6000bf65070 */
.L_x_8:
[----:B-1----:R-:W1:Y:S01]  /*04e0*/  SHFL.IDX PT, R2, R68, RZ, 0x1f ;  /* 0x00001fff44027589 */ /* 0x002e6200000e0000 */
[----:B------:R-:W-:-:S04]  /*04f0*/  UISETP.NE.AND UP0, UPT, UR17, 0x2, UPT ;  /* 0x000000021100788c */ /* 0x000fc8000bf05270 */
[----:B------:R-:W-:Y:S01]  /*0500*/  USEL UR48, URZ, 0x1, UP0 ;  /* 0x00000001ff307887 */ /* 0x000fe20008000000 */
[----:B-1----:R-:W-:-:S13]  /*0510*/  ISETP.NE.AND P0, PT, R2, RZ, PT ;  /* 0x000000ff0200720c */ /* 0x002fda0003f05270 */
[----:B------:R-:W-:Y:S05]  /*0520*/  @P0 BRA `(.L_x_9) ;  /* 0x0000000000840947 */ /* 0x000fea0003800000 */
[----:B------:R-:W-:Y:S01]  /*0530*/  ELECT P0, URZ, PT ;  /* 0x0000000000ff782f */ /* 0x000fe20003800000 */
[----:B------:R-:W-:-:S12]  /*0540*/  BSSY.RECONVERGENT B0, `(.L_x_9) ;  /* 0x000001f000007945 */ /* 0x000fd80003800200 */
[----:B------:R-:W-:Y:S05]  /*0550*/  @!P0 BRA `(.L_x_10) ;  /* 0x0000000000748947 */ /* 0x000fea0003800000 */
[----:B------:R-:W1:Y:S01]  /*0560*/  S2UR UR4, SR_CgaCtaId ;  /* 0x00000000000479c3 */ /* 0x000e620000008800 */
[----:B------:R-:W-:Y:S01]  /*0570*/  UMOV UR5, 0x400 ;  /* 0x0000040000057882 */ /* 0x000fe20000000000 */
[----:B------:R-:W-:Y:S01]  /*0580*/  UMOV UR8, 0x1 ;  /* 0x0000000100087882 */ /* 0x000fe20000000000 */
[----:B------:R-:W-:Y:S01]  /*0590*/  UMOV UR6, 0x7 ;  /* 0x0000000700067882 */ /* 0x000fe20000000000 */
[----:B------:R-:W-:-:S04]  /*05a0*/  UIADD3 UR8, UPT, UPT, -UR8, 0x100000, URZ ;  /* 0x0010000008087890 */ /* 0x000fc8000fffe1ff */
[----:B------:R-:W-:Y:S02]  /*05b0*/  USHF.L.U32 UR9, UR8, 0xb, URZ ;  /* 0x0000000b08097899 */ /* 0x000fe400080006ff */
[----:B------:R-:W-:Y:S02]  /*05c0*/  USHF.L.U32 UR8, UR8, 0x1, URZ ;  /* 0x0000000108087899 */ /* 0x000fe400080006ff */
[----:B------:R-:W-:-:S04]  /*05d0*/  UIADD3 UR6, UPT, UPT, -UR6, 0x100000, URZ ;  /* 0x0010000006067890 */ /* 0x000fc8000fffe1ff */
[----:B------:R-:W-:Y:S02]  /*05e0*/  USHF.L.U32 UR7, UR6, 0xb, URZ ;  /* 0x0000000b06077899 */ /* 0x000fe400080006ff */
[----:B------:R-:W-:Y:S02]  /*05f0*/  USHF.L.U32 UR6, UR6, 0x1, URZ ;  /* 0x0000000106067899 */ /* 0x000fe400080006ff */
[----:B-1----:R-:W-:Y:S01]  /*0600*/  ULEA UR4, UR4, UR5, 0x18 ;  /* 0x0000000504047291 */ /* 0x002fe2000f8ec0ff */
[----:B------:R-:W1:Y:S11]  /*0610*/  FENCE.VIEW.ASYNC.S ;  /* 0x00000000000073c6 */ /* 0x000e760000000000 */
[----:B-1----:R1:W3:Y:S01]  /*0620*/  SYNCS.EXCH.64 URZ, [UR4], UR8 ;  /* 0x0000000804ff75b2 */ /* 0x0022e20008000100 */
[----:B------:R1:W4:Y:S01]  /*0630*/  SYNCS.EXCH.64 URZ, [UR4+0x40], UR6 ;  /* 0x0000400604ff75b2 */ /* 0x0003220008000100 */
[----:B------:R1:W1:Y:S01]  /*0640*/  SYNCS.EXCH.64 URZ, [UR4+0x8], UR8 ;  /* 0x0000080804ff75b2 */ /* 0x0002620008000100 */
        /* <DEDUP_REMOVED lines=13> */
[----:B------:R-:W-:Y:S01]  /*0720*/  NOP ;  /* 0x0000000000007918 */ /* 0x000fe20000000000 */
.L_x_10:
[----:B-1----:R-:W-:Y:S05]  /*0730*/  BSYNC.RECONVERGENT B0 ;  /* 0x0000000000007941 */ /* 0x002fea0003800200 */
.L_x_9:
[----:B------:R-:W1:Y:S01]  /*0740*/  SHFL.IDX PT, R2, R68, RZ, 0x1f ;  /* 0x00001fff44027589 */ /* 0x000e6200000e0000 */
[----:B------:R-:W-:Y:S01]  /*0750*/  NOP ;  /* 0x0000000000007918 */ /* 0x000fe20000000000 */
[----:B-1----:R-:W-:-:S13]  /*0760*/  ISETP.NE.AND P0, PT, R2, 0x1, PT ;  /* 0x000000010200780c */ /* 0x002fda0003f05270 */
[----:B------:R-:W-:Y:S05]  /*0770*/  @P0 BRA `(.L_x_11) ;  /* 0x0000000000580947 */ /* 0x000fea0003800000 */
        /* <DEDUP_REMOVED lines=9> */
[----:B------:R-:W-:Y:S01]  /*0810*/  USHF.L.U32 UR6, UR6, 0x1, URZ ;  /* 0x0000000106067899 */ /* 0x000fe200080006ff */
[----:B------:R-:W-:Y:S01]  /*0820*/  ELECT P0, URZ, PT ;  /* 0x0000000000ff782f */ /* 0x000fe20003800000 */
[----:B-1----:R-:W-:Y:S01]  /*0830*/  ULEA UR4, UR4, UR5, 0x18 ;  /* 0x0000000504047291 */ /* 0x002fe2000f8ec0ff */
[----:B------:R-:W1:Y:S11]  /*0840*/  FENCE.VIEW.ASYNC.S ;  /* 0x00000000000073c6 */ /* 0x000e760000000000 */
[----:B-1----:R1:W1:Y:S01]  /*0850*/  SYNCS.EXCH.64 URZ, [UR4+0x80], UR8 ;  /* 0x0000800804ff75b2 */ /* 0x0022620008000100 */
        /* <DEDUP_REMOVED lines=8> */
.L_x_11:
[----:B------:R-:W2:Y:S01]  /*08e0*/  SHFL.IDX PT, R2, R68, RZ, 0x1f ;  /* 0x00001fff44027589 */ /* 0x000ea200000e0000 */
[----:B------:R-:W-:Y:S01]  /*08f0*/  NOP ;  /* 0x0000000000007918 */ /* 0x000fe20000000000 */
[----:B--2---:R-:W-:-:S13]  /*0900*/  ISETP.NE.AND P0, PT, R2, 0x3, PT ;  /* 0x000000030200780c */ /* 0x004fda0003f05270 */
[----:B------:R-:W-:Y:S05]  /*0910*/  @P0 BRA `(.L_x_12) ;  /* 0x0000000000300947 */ /* 0x000fea0003800000 */
[----:B-1----:R-:W1:Y:S01]  /*0920*/  S2UR UR4, SR_CgaCtaId ;  /* 0x00000000000479c3 */ /* 0x002e620000008800 */
[----:B------:R-:W-:Y:S01]  /*0930*/  UMOV UR6, 0x400 ;  /* 0x0000040000067882 */ /* 0x000fe20000000000 */
[----:B------:R-:W-:Y:S01]  /*0940*/  UMOV UR5, 0x20 ;  /* 0x0000002000057882 */ /* 0x000fe20000000000 */
[----:B------:R-:W-:Y:S01]  /*0950*/  ELECT P0, URZ, PT ;  /* 0x0000000000ff782f */ /* 0x000fe20003800000 */
[----:B-1----:R-:W-:Y:S02]  /*0960*/  ULEA UR6, UR4, UR6, 0x18 ;  /* 0x0000000604067291 */ /* 0x002fe4000f8ec0ff */
[----:B------:R-:W-:-:S04]  /*0970*/  UIADD3 UR4, UPT, UPT, -UR5, 0x100000, URZ ;  /* 0x0010000005047890 */ /* 0x000fc8000fffe1ff */
[----:B------:R-:W-:Y:S02]  /*0980*/  USHF.L.U32 UR5, UR4, 0xb, URZ ;  /* 0x0000000b04057899 */ /* 0x000fe400080006ff */
[----:B------:R-:W-:Y:S01]  /*0990*/  USHF.L.U32 UR4, UR4, 0x1, URZ ;  /* 0x0000000104047899 */ /* 0x000fe200080006ff */
[----:B------:R-:W1:Y:S11]  /*09a0*/  FENCE.VIEW.ASYNC.S ;  /* 0x00000000000073c6 */ /* 0x000e760000000000 */
[----:B-1----:R2:W1:Y:S01]  /*09b0*/  SYNCS.EXCH.64 URZ, [UR6+0xc0], UR4 ;  /* 0x0000c00406ff75b2 */ /* 0x0024620008000100 */
[----:B------:R2:W1:Y:S02]  /*09c0*/  SYNCS.EXCH.64 URZ, [UR6+0xc8], UR4 ;  /* 0x0000c80406ff75b2 */ /* 0x0004640008000100 */
[----:B--2---:R-:W-:Y:S01]  /*09d0*/  NOP ;  /* 0x0000000000007918 */ /* 0x004fe20000000000 */
.L_x_12:
[----:B------:R-:W2:Y:S01]  /*09e0*/  SHFL.IDX PT, R2, R68, RZ, 0x1f ;  /* 0x00001fff44027589 */ /* 0x000ea200000e0000 */
[----:B------:R-:W-:Y:S01]  /*09f0*/  NOP ;  /* 0x0000000000007918 */ /* 0x000fe20000000000 */
[----:B--2---:R-:W-:-:S13]  /*0a00*/  ISETP.NE.AND P0, PT, R2, 0x4, PT ;  /* 0x000000040200780c */ /* 0x004fda0003f05270 */
[----:B------:R-:W-:Y:S05]  /*0a10*/  @P0 BRA `(.L_x_13) ;  /* 0x00000000004c0947 */ /* 0x000fea0003800000 */
[----:B-1----:R-:W1:Y:S01]  /*0a20*/  S2UR UR6, SR_CgaCtaId ;  /* 0x00000000000679c3 */ /* 0x002e620000008800 */
[----:B------:R-:W-:Y:S01]  /*0a30*/  UMOV UR4, 0xe20 ;  /* 0x00000e2000047882 */ /* 0x000fe20000000000 */
[----:B------:R-:W-:Y:S01]  /*0a40*/  UMOV UR5, 0x400 ;  /* 0x0000040000057882 */ /* 0x000fe20000000000 */
[----:B------:R-:W-:Y:S01]  /*0a50*/  USEL UR4, UR4, 0xc20, UP3 ;  /* 0x00000c2004047887 */ /* 0x000fe20009800000 */
[----:B------:R-:W-:Y:S01]  /*0a60*/  UMOV UR8, 0x1 ;  /* 0x0000000100087882 */ /* 0x000fe20000000000 */
[----:B------:R-:W-:Y:S01]  /*0a70*/  ELECT P0, URZ, PT ;  /* 0x0000000000ff782f */ /* 0x000fe20003800000 */
[----:B------:R-:W-:-:S04]  /*0a80*/  UIADD3 UR8, UPT, UPT, -UR8, 0x100000, URZ ;  /* 0x0010000008087890 */ /* 0x000fc8000fffe1ff */
[----:B------:R-:W-:Y:S02]  /*0a90*/  USHF.L.U32 UR9, UR8, 0xb, URZ ;  /* 0x0000000b08097899 */ /* 0x000fe400080006ff */
[----:B------:R-:W-:Y:S02]  /*0aa0*/  USHF.L.U32 UR8, UR8, 0x1, URZ ;  /* 0x0000000108087899 */ /* 0x000fe400080006ff */
[----:B-1----:R-:W-:Y:S02]  /*0ab0*/  ULEA UR6, UR6, UR5, 0x18 ;  /* 0x0000000506067291 */ /* 0x002fe4000f8ec0ff */
[----:B------:R-:W-:-:S04]  /*0ac0*/  UIADD3 UR4, UPT, UPT, -UR4, 0x100000, URZ ;  /* 0x0010000004047890 */ /* 0x000fc8000fffe1ff */
[----:B------:R-:W-:Y:S02]  /*0ad0*/  USHF.L.U32 UR5, UR4, 0xb, URZ ;  /* 0x0000000b04057899 */ /* 0x000fe400080006ff */
[----:B------:R-:W-:Y:S01]  /*0ae0*/  USHF.L.U32 UR4, UR4, 0x1, URZ ;  /* 0x0000000104047899 */ /* 0x000fe200080006ff */
[----:B------:R-:W1:Y:S03]  /*0af0*/  FENCE.VIEW.ASYNC.S ;  /* 0x00000000000073c6 */ /* 0x000e660000000000 */
[----:B-1----:R2:W1:Y:S08]  /*0b00*/  SYNCS.EXCH.64 URZ, [UR6+0xd0], UR8 ;  /* 0x0000d00806ff75b2 */ /* 0x0024700008000100 */
[----:B------:R2:W1:Y:S01]  /*0b10*/  SYNCS.EXCH.64 URZ, [UR6+0xe0], UR4 ;  /* 0x0000e00406ff75b2 */ /* 0x0004620008000100 */
[----:B------:R2:W1:Y:S01]  /*0b20*/  SYNCS.EXCH.64 URZ, [UR6+0xd8], UR8 ;  /* 0x0000d80806ff75b2 */ /* 0x0004620008000100 */
[----:B------:R2:W1:Y:S02]  /*0b30*/  SYNCS.EXCH.64 URZ, [UR6+0xe8], UR4 ;  /* 0x0000e80406ff75b2 */ /* 0x0004640008000100 */
[----:B--2---:R-:W-:Y:S01]  /*0b40*/  NOP ;  /* 0x0000000000007918 */ /* 0x004fe20000000000 */
.L_x_13:
[----:B------:R-:W2:Y:S01]  /*0b50*/  SHFL.IDX PT, R2, R68, RZ, 0x1f ;  /* 0x00001fff44027589 */ /* 0x000ea200000e0000 */
[----:B------:R-:W-:Y:S01]  /*0b60*/  NOP ;  /* 0x0000000000007918 */ /* 0x000fe20000000000 */
[----:B--2---:R-:W-:-:S13]  /*0b70*/  ISETP.NE.AND P0, PT, R2, 0x5, PT ;  /* 0x000000050200780c */ /* 0x004fda0003f05270 */
[----:B------:R-:W-:Y:S05]  /*0b80*/  @P0 BRA `(.L_x_14) ;  /* 0x0000000000580947 */ /* 0x000fea0003800000 */
[----:B-1----:R-:W1:Y:S01]  /*0b90*/  S2UR UR4, SR_CgaCtaId ;  /* 0x00000000000479c3 */ /* 0x002e620000008800 */
        /* <DEDUP_REMOVED lines=19> */
[----:B------:R2:W1:Y:S02]  /*0cd0*/  SYNCS.EXCH.64 URZ, [UR4+0x128], UR6 ;  /* 0x0001280604ff75b2 */ /* 0x0004640008000100 */
[----:B--2---:R-:W-:Y:S01]  /*0ce0*/  NOP ;  /* 0x0000000000007918 */ /* 0x004fe20000000000 */
.L_x_14:
[----:B------:R-:W2:Y:S01]  /*0cf0*/  SHFL.IDX PT, R2, R68, RZ, 0x1f ;  /* 0x00001fff44027589 */ /* 0x000ea200000e0000 */
[----:B------:R-:W-:Y:S01]  /*0d00*/  NOP ;  /* 0x0000000000007918 */ /* 0x000fe20000000000 */
[----:B--2---:R-:W-:-:S13]  /*0d10*/  ISETP.NE.AND P0, PT, R2, 0x3, PT ;  /* 0x000000030200780c */ /* 0x004fda0003f05270 */
[----:B------:R-:W-:Y:S05]  /*0d20*/  @P0 BRA `(.L_x_15) ;  /* 0x0000000000380947 */ /* 0x000fea0003800000 */
[----:B------:R-:W2:Y:S01]  /*0d30*/  S2UR UR5, SR_CgaCtaId ;  /* 0x00000000000579c3 */ /* 0x000ea20000008800 */
[----:B-1----:R-:W-:Y:S01]  /*0d40*/  UMOV UR4, 0x400 ;  /* 0x0000040000047882 */ /* 0x002fe20000000000 */
[----:B------:R-:W-:Y:S01]  /*0d50*/  UMOV UR6, 0x20 ;  /* 0x0000002000067882 */ /* 0x000fe20000000000 */
[----:B------:R-:W-:Y:S01]  /*0d60*/  ELECT P0, URZ, PT ;  /* 0x0000000000ff782f */ /* 0x000fe20003800000 */
[----:B------:R-:W-:-:S04]  /*0d70*/  UIADD3 UR6, UPT, UPT, -UR6, 0x100000, URZ ;  /* 0x0010000006067890 */ /* 0x000fc8000fffe1ff */
[----:B------:R-:W-:Y:S02]  /*0d80*/  USHF.L.U32 UR7, UR6, 0xb, URZ ;  /* 0x0000000b06077899 */ /* 0x000fe400080006ff */
[----:B------:R-:W-:Y:S02]  /*0d90*/  USHF.L.U32 UR6, UR6, 0x1, URZ ;  /* 0x0000000106067899 */ /* 0x000fe400080006ff */
[----:B--2---:R-:W-:Y:S01]  /*0da0*/  ULEA UR4, UR5, UR4, 0x18 ;  /* 0x0000000405047291 */ /* 0x004fe2000f8ec0ff */
[----:B------:R-:W1:Y:S11]  /*0db0*/  FENCE.VIEW.ASYNC.S ;  /* 0x00000000000073c6 */ /* 0x000e760000000000 */
[----:B-1----:R2:W1:Y:S01]  /*0dc0*/  SYNCS.EXCH.64 URZ, [UR4+0x130], UR6 ;  /* 0x0001300604ff75b2 */ /* 0x0024620008000100 */
[----:B------:R2:W1:Y:S01]  /*0dd0*/  SYNCS.EXCH.64 URZ, [UR4+0x140], UR6 ;  /* 0x0001400604ff75b2 */ /* 0x0004620008000100 */
[----:B------:R2:W1:Y:S01]  /*0de0*/  SYNCS.EXCH.64 URZ, [UR4+0x138], UR6 ;  /* 0x0001380604ff75b2 */ /* 0x0004620008000100 */
[----:B------:R2:W1:Y:S02]  /*0df0*/  SYNCS.EXCH.64 URZ, [UR4+0x148], UR6 ;  /* 0x0001480604ff75b2 */ /* 0x0004640008000100 */
[----:B--2---:R-:W-:Y:S01]  /*0e00*/  NOP ;  /* 0x0000000000007918 */ /* 0x004fe20000000000 */
.L_x_15:
[----:B------:R-:W2:Y:S01]  /*0e10*/  LDCU UR33, c[0x0][0x36c] ;  /* 0x00006d80ff2177ac */ /* 0x000ea20008000800 */
[----:B------:R-:W-:Y:S01]  /*0e20*/  ISETP.NE.OR P3, PT, R0, 0x2, !P3 ;  /* 0x000000020000780c */ /* 0x000fe20005f65670 */
[----:B------:R-:W-:Y:S01]  /*0e30*/  NOP ;  /* 0x0000000000007918 */ /* 0x000fe20000000000 */
[----:B------:R-:W-:Y:S01]  /*0e40*/  LOP3.LUT R0, R79, 0x1f, RZ, 0xc0, !PT ;  /* 0x0000001f4f007812 */ /* 0x000fe200078ec0ff */
[----:B------:R-:W-:Y:S02]  /*0e50*/  UISETP.NE.AND UP4, UPT, UR17, URZ, UPT ;  /* 0x000000ff1100728c */ /* 0x000fe4000bf85270 */
[----:B--2---:R-:W-:-:S09]  /*0e60*/  UISETP.EQ.U32.AND UP0, UPT, UR33, 0x1, UPT ;  /* 0x000000012100788c */ /* 0x004fd2000bf02070 */
[----:B------:R-:W-:Y:S05]  /*0e70*/  BRA.U !UP0, `(.L_x_16) ;  /* 0x0000000108087547 */ /* 0x000fea000b800000 */
[----:B-1-34-:R-:W-:Y:S01]  /*0e80*/  UCGABAR_ARV ;  /* 0x00000000000079c7 */ /* 0x01afe20008000000 */
[----:B------:R-:W-:Y:S05]  /*0e90*/  BRA `(.L_x_17) ;  /* 0x0000000000047947 */ /* 0x000fea0003800000 */
.L_x_16:
[----:B-1-34-:R-:W-:Y:S01]  /*0ea0*/  NOP ;  /* 0x0000000000007918 */ /* 0x01afe20000000000 */
.L_x_17:
[----:B------:R-:W1:Y:S01]  /*0eb0*/  S2UR UR8, SR_CTAID.X ;  /* 0x00000000000879c3 */ /* 0x000e620000002500 */
[----:B------:R-:W-:-:S05]  /*0ec0*/  CS2R.32 R70, SR_CgaSize ;  /* 0x0000000000467805 */ /* 0x000fca0000008a00 */
[----:B------:R-:W-:-:S05]  /*0ed0*/  IMAD R70, R70, -0xa0, RZ ;  /* 0xffffff6046467824 */ /* 0x000fca00078e02ff */
[----:B------:R-:W-:-:S14]  /*0ee0*/  R2UR UR4, R70 ;  /* 0x00000000460472ca */ /* 0x000fdc00000e0000 */
[----:B------:R-:W2:Y:S01]  /*0ef0*/  LDCU UR4, c[0x0][UR4+0x2b0] ;  /* 0x00005600040477ac */ /* 0x000ea20008000800 */
[----:B------:R-:W-:-:S05]  /*0f00*/  CS2R.32 R70, SR_CgaSize ;  /* 0x0000000000467805 */ /* 0x000fca0000008a00 */
[----:B------:R-:W-:-:S05]  /*0f10*/  IMAD R70, R70, -0xa0, RZ ;  /* 0xffffff6046467824 */ /* 0x000fca00078e02ff */
[----:B------:R-:W-:-:S14]  /*0f20*/  R2UR UR5, R70 ;  /* 0x00000000460572ca */ /* 0x000fdc00000e0000 */
[----:B------:R-:W3:Y:S01]  /*0f30*/  LDCU UR5, c[0x0][UR5+0x2b4] ;  /* 0x00005680050577ac */ /* 0x000ee20008000800 */
[----:B------:R-:W4:Y:S01]  /*0f40*/  S2UR UR9, SR_CTAID.Y ;  /* 0x00000000000979c3 */ /* 0x000f220000002600 */
[----:B------:R-:W-:-:S05]  /*0f50*/  CS2R.32 R70, SR_CgaSize ;  /* 0x0000000000467805 */ /* 0x000fca0000008a00 */
[----:B------:R-:W-:-:S05]  /*0f60*/  IMAD R70, R70, -0xa0, RZ ;  /* 0xffffff6046467824 */ /* 0x000fca00078e02ff */
[----:B------:R-:W-:-:S14]  /*0f70*/  R2UR UR10, R70 ;  /* 0x00000000460a72ca */ /* 0x000fdc00000e0000 */
[----:B------:R-:W3:Y:S01]  /*0f80*/  LDCU UR10, c[0x0][UR10+0x2a0] ;  /* 0x000054000a0a77ac */ /* 0x000ee20008000800 */
[----:B------:R-:W-:-:S05]  /*0f90*/  CS2R.32 R70, SR_CgaSize ;  /* 0x0000000000467805 */ /* 0x000fca0000008a00 */
[----:B------:R-:W-:-:S05]  /*0fa0*/  IMAD R70, R70, -0xa0, RZ ;  /* 0xffffff6046467824 */ /* 0x000fca00078e02ff */
[----:B------:R-:W-:-:S14]  /*0fb0*/  R2UR UR11, R70 ;  /* 0x00000000460b72ca */ /* 0x000fdc00000e0000 */
[----:B------:R-:W3:Y:S01]  /*0fc0*/  LDCU UR11, c[0x0][UR11+0x2a4] ;  /* 0x000054800b0b77ac */ /* 0x000ee20008000800 */
[----:B------:R-:W3:Y:S01]  /*0fd0*/  S2UR UR6, SR_CgaCtaId ;  /* 0x00000000000679c3 */ /* 0x000ee20000008800 */
[----:B------:R-:W3:Y:S01]  /*0fe0*/  LDCU UR28, c[0x0][0xb24] ;  /* 0x00016480ff1c77ac */ /* 0x000ee20008000800 */
[----:B------:R-:W-:Y:S01]  /*0ff0*/  UMOV UR27, 0x1111 ;  /* 0x00001111001b7882 */ /* 0x000fe20000000000 */
[----:B------:R-:W-:Y:S01]  /*1000*/  UMOV UR26, 0xf ;  /* 0x0000000f001a7882 */ /* 0x000fe20000000000 */
[----:B------:R-:W3:Y:S01]  /*1010*/  LDCU UR42, c[0x0][0xb24] ;  /* 0x00016480ff2a77ac */ /* 0x000ee20008000800 */
[----:B-1----:R-:W-:-:S03]  /*1020*/  I2FP.F32.U32 R3, UR8 ;  /* 0x0000000800037c45 */ /* 0x002fc60008201000 */
[----:B------:R-:W1:Y:S01]  /*1030*/  S2UR UR36, SR_CTAID.Z ;  /* 0x00000000002479c3 */ /* 0x000e620000002700 */
[----:B------:R-:W1:Y:S01]  /*1040*/  LDCU UR29, c[0x0][0xb30] ;  /* 0x00016600ff1d77ac */ /* 0x000e620008000800 */
[----:B--2---:R-:W-:Y:S01]  /*1050*/  FMUL R3, R3, UR4 ;  /* 0x0000000403037c20 */ /* 0x004fe20008400000 */
[----:B------:R-:W-:Y:S01]  /*1060*/  UISETP.NE.AND UP6, UPT, UR17, 0x2, UPT ;  /* 0x000000021100788c */ /* 0x000fe2000bfc5270 */
[----:B----4-:R-:W-:Y:S01]  /*1070*/  I2FP.F32.U32 R2, UR9 ;  /* 0x0000000900027c45 */ /* 0x010fe20008201000 */
[----:B------:R-:W-:Y:S01]  /*1080*/  UMOV UR16, UR8 ;  /* 0x0000000800107c82 */ /* 0x000fe20008000000 */
[----:B------:R-:W-:Y:S02]  /*1090*/  UMOV UR20, UR9 ;  /* 0x0000000900147c82 */ /* 0x000fe40008000000 */
[----:B------:R-:W2:Y:S01]  /*10a0*/  F2I.U32.TRUNC.NTZ R3, R3 ;  /* 0x0000000300037305 */ /* 0x000ea2000020f000 */
[----:B---3--:R-:W-:Y:S01]  /*10b0*/  UISETP.GE.AND UP5, UPT, UR28, 0x1, UPT ;  /* 0x000000011c00788c */ /* 0x008fe2000bfa6270 */
[----:B------:R-:W-:Y:S01]  /*10c0*/  FMUL R2, R2, UR5 ;  /* 0x0000000502027c20 */ /* 0x000fe20008400000 */
[----:B------:R-:W-:-:S02]  /*10d0*/  ULOP3.LUT UR50, UR6, 0x3, URZ, 0xc0, !UPT ;  /* 0x0000000306327892 */ /* 0x000fc4000f8ec0ff */
[----:B------:R-:W-:-:S03]  /*10e0*/  ULOP3.LUT UR4, UR6, 0xc, URZ, 0xc0, !UPT ;  /* 0x0000000c06047892 */ /* 0x000fc6000f8ec0ff */
[----:B------:R-:W3:Y:S01]  /*10f0*/  F2I.U32.TRUNC.NTZ R2, R2 ;  /* 0x0000000200027305 */ /* 0x000ee2000020f000 */
[----:B------:R-:W-:Y:S02]  /*1100*/  USHF.R.U32.HI UR32, URZ, 0x2, UR6 ;  /* 0x00000002ff207899 */ /* 0x000fe40008011606 */
[----:B------:R-:W-:Y:S02]  /*1110*/  USHF.L.U32 UR31, UR6, 0x7, URZ ;  /* 0x00000007061f7899 */ /* 0x000fe400080006ff */
[----:B------:R-:W-:Y:S02]  /*1120*/  USHF.L.U32 UR30, UR6, 0xa, URZ ;  /* 0x0000000a061e7899 */ /* 0x000fe400080006ff */
[----:B------:R-:W-:Y:S01]  /*1130*/  UISETP.GT.U32.AND UP1, UPT, UR50, 0xffff, UPT ;  /* 0x0000ffff3200788c */ /* 0x000fe2000bf24070 */
[----:B--2---:R-:W-:Y:S01]  /*1140*/  R2UR UR7, R3 ;  /* 0x00000000030772ca */ /* 0x004fe200000e0000 */
[----:B------:R-:W-:Y:S02]  /*1150*/  UISETP.GT.U32.AND UP0, UPT, UR4, 0xffff, UPT ;  /* 0x0000ffff0400788c */ /* 0x000fe4000bf04070 */
[----:B------:R-:W-:-:S02]  /*1160*/  USEL UR5, UR50, 0xffff, !UP1 ;  /* 0x0000ffff32057887 */ /* 0x000fc4000c800000 */
[----:B------:R-:W-:Y:S01]  /*1170*/  USEL UR4, UR4, 0xffff, !UP0 ;  /* 0x0000ffff04047887 */ /* 0x000fe2000c000000 */
[----:B---3--:R-:W-:Y:S01]  /*1180*/  R2UR UR6, R2 ;  /* 0x00000000020672ca */ /* 0x008fe200000e0000 */
[----:B------:R-:W-:Y:S01]  /*1190*/  ULOP3.LUT UR5, UR5, 0xffff, URZ, 0xc0, !UPT ;  /* 0x0000ffff05057892 */ /* 0x000fe2000f8ec0ff */
[----:B------:R-:W-:Y:S01]  /*11a0*/  PRMT R2, RZ, 0x7610, R2 ;  /* 0x00007610ff027816 */ /* 0x000fe20000000002 */
[----:B------:R-:W-:Y:S02]  /*11b0*/  ULOP3.LUT UR4, UR4, 0xffff, URZ, 0xc0, !UPT ;  /* 0x0000ffff04047892 */ /* 0x000fe4000f8ec0ff */
[----:B------:R-:W-:Y:S02]  /*11c0*/  USHF.L.U32 UR27, UR27, UR5, URZ ;  /* 0x000000051b1b7299 */ /* 0x000fe400080006ff */
[----:B------:R-:W-:Y:S02]  /*11d0*/  USHF.L.U32 UR26, UR26, UR4, URZ ;  /* 0x000000041a1a7299 */ /* 0x000fe400080006ff */
[----:B------:R-:W-:-:S02]  /*11e0*/  UIADD3 UR5, UPT, UPT, -UR7, URZ, URZ ;  /* 0x000000ff07057290 */ /* 0x000fc4000fffe1ff */
[----:B------:R-:W-:Y:S02]  /*11f0*/  ULOP3.LUT UR31, UR31, 0x600, URZ, 0xc0, !UPT ;  /* 0x000006001f1f7892 */ /* 0x000fe4000f8ec0ff */
[----:B------:R-:W-:Y:S02]  /*1200*/  UIADD3 UR4, UPT, UPT, -UR6, URZ, URZ ;  /* 0x000000ff06047290 */ /* 0x000fe4000fffe1ff */
[----:B------:R-:W-:Y:S02]  /*1210*/  UIMAD UR5, UR10, UR5, UR8 ;  /* 0x000000050a0572a4 */ /* 0x000fe4000f8e0208 */
[----:B------:R-:W-:Y:S02]  /*1220*/  UIMAD UR4, UR11, UR4, UR9 ;  /* 0x000000040b0472a4 */ /* 0x000fe4000f8e0209 */
[----:B------:R-:W-:Y:S02]  /*1230*/  ULOP3.LUT UR30, UR30, 0xc00, URZ, 0xc0, !UPT ;  /* 0x00000c001e1e7892 */ /* 0x000fe4000f8ec0ff */
[----:B------:R-:W-:-:S02]  /*1240*/  IMAD.U32 R70, RZ, RZ, UR5 ;  /* 0x00000005ff467e24 */ /* 0x000fc4000f8e00ff */
[----:B------:R-:W-:Y:S01]  /*1250*/  IMAD.U32 R69, RZ, RZ, UR4 ;  /* 0x00000004ff457e24 */ /* 0x000fe2000f8e00ff */
[----:B-1----:R-:W-:Y:S07]  /*1260*/  BRA.U UP4, `(.L_x_18) ;  /* 0x0000000104cc7547 */ /* 0x002fee000b800000 */
[----:B------:R-:W-:Y:S02]  /*1270*/  R2UR UR4, R69 ;  /* 0x00000000450472ca */ /* 0x000fe400000e0000 */
[----:B------:R-:W-:-:S11]  /*1280*/  R2UR UR23, R70 ;  /* 0x00000000461772ca */ /* 0x000fd600000e0000 */
[----:B------:R-:W-:Y:S02]  /*1290*/  UISETP.NE.AND UP0, UPT, UR4, URZ, UPT ;  /* 0x000000ff0400728c */ /* 0x000fe4000bf05270 */
[----:B------:R-:W-:Y:S02]  /*12a0*/  UISETP.NE.AND UP2, UPT, UR4, 0x1, UPT ;  /* 0x000000010400788c */ /* 0x000fe4000bf45270 */
[----:B------:R-:W-:Y:S02]  /*12b0*/  UISETP.NE.AND UP1, UPT, UR23, URZ, UP0 ;  /* 0x000000ff1700728c */ /* 0x000fe40008725270 */
[----:B------:R-:W-:Y:S02]  /*12c0*/  USEL UR6, URZ, 0x2, UP0 ;  /* 0x00000002ff067887 */ /* 0x000fe40008000000 */
[----:B------:R-:W-:Y:S02]  /*12d0*/  USEL UR9, URZ, 0x1, UP1 ;  /* 0x00000001ff097887 */ /* 0x000fe40008800000 */
[----:B------:R-:W-:-:S02]  /*12e0*/  UISETP.NE.AND UP1, UPT, UR4, 0x2, UPT ;  /* 0x000000020400788c */ /* 0x000fc4000bf25270 */
[----:B------:R-:W-:Y:S02]  /*12f0*/  USEL UR12, URZ, 0x4, UP0 ;  /* 0x00000004ff0c7887 */ /* 0x000fe40008000000 */
[----:B------:R-:W-:Y:S02]  /*1300*/  USEL UR18, URZ, 0x8, UP0 ;  /* 0x00000008ff127887 */ /* 0x000fe40008000000 */
[----:B------:R-:W-:Y:S02]  /*1310*/  UISETP.NE.AND UP0, UPT, UR4, 0x3, UPT ;  /* 0x000000030400788c */ /* 0x000fe4000bf05270 */
[----:B------:R-:W-:Y:S02]  /*1320*/  USEL UR4, URZ, 0x100, UP1 ;  /* 0x00000100ff047887 */ /* 0x000fe40008800000 */
[----:B------:R-:W-:Y:S02]  /*1330*/  USEL UR10, URZ, 0x200, UP1 ;  /* 0x00000200ff0a7887 */ /* 0x000fe40008800000 */
[----:B------:R-:W-:-:S02]  /*1340*/  USEL UR14, URZ, 0x400, UP1 ;  /* 0x00000400ff0e7887 */ /* 0x000fc40008800000 */
[----:B------:R-:W-:Y:S02]  /*1350*/  USEL UR21, URZ, 0x800, UP1 ;  /* 0x00000800ff157887 */ /* 0x000fe40008800000 */
[----:B------:R-:W-:Y:S02]  /*1360*/  USEL UR5, URZ, 0x10, UP2 ;  /* 0x00000010ff057887 */ /* 0x000fe40009000000 */
[----:B------:R-:W-:Y:S02]  /*1370*/  UISETP.NE.AND UP1, UPT, UR23, URZ, UPT ;  /* 0x000000ff1700728c */ /* 0x000fe4000bf25270 */
[----:B------:R-:W-:Y:S02]  /*1380*/  USEL UR7, URZ, 0x1000, UP0 ;  /* 0x00001000ff077887 */ /* 0x000fe40008000000 */
[----:B------:R-:W-:Y:S02]  /*1390*/  USEL UR11, URZ, 0x2000, UP0 ;  /* 0x00002000ff0b7887 */ /* 0x000fe40008000000 */
[----:B------:R-:W-:-:S02]  /*13a0*/  USEL UR15, URZ, 0x4000, UP0 ;  /* 0x00004000ff0f7887 */ /* 0x000fc40008000000 */
[----:B------:R-:W-:Y:S02]  /*13b0*/  USEL UR22, URZ, 0x8000, UP0 ;  /* 0x00008000ff167887 */ /* 0x000fe40008000000 */
[----:B------:R-:W-:Y:S02]  /*13c0*/  UISETP.NE.AND UP0, UPT, UR23, 0x1, UPT ;  /* 0x000000011700788c */ /* 0x000fe4000bf05270 */
[----:B------:R-:W-:Y:S02]  /*13d0*/  USEL UR5, UR5, 0x10, UP1 ;  /* 0x0000001005057887 */ /* 0x000fe40008800000 */
[----:B------:R-:W-:Y:S02]  /*13e0*/  USEL UR4, UR4, 0x100, UP1 ;  /* 0x0000010004047887 */ /* 0x000fe40008800000 */
[----:B------:R-:W-:Y:S02]  /*13f0*/  USEL UR8, URZ, 0x20, UP2 ;  /* 0x00000020ff087887 */ /* 0x000fe40009000000 */
[----:B------:R-:W-:-:S02]  /*1400*/  USEL UR7, UR7, 0x1000, UP1 ;  /* 0x0000100007077887 */ /* 0x000fc40008800000 */
[----:B------:R-:W-:Y:S02]  /*1410*/  USEL UR6, UR6, 0x2, UP0 ;  /* 0x0000000206067887 */ /* 0x000fe40008000000 */
[----:B------:R-:W-:Y:S02]  /*1420*/  UIADD3 UR4, UPT, UPT, UR4, UR5, UR9 ;  /* 0x0000000504047290 */ /* 0x000fe4000fffe009 */
[----:B------:R-:W-:Y:S02]  /*1430*/  UISETP.NE.AND UP1, UPT, UR23, 0x2, UPT ;  /* 0x000000021700788c */ /* 0x000fe4000bf25270 */
[----:B------:R-:W-:Y:S02]  /*1440*/  USEL UR8, UR8, 0x20, UP0 ;  /* 0x0000002008087887 */ /* 0x000fe40008000000 */
[----:B------:R-:W-:Y:S02]  /*1450*/  USEL UR5, UR10, 0x200, UP0 ;  /* 0x000002000a057887 */ /* 0x000fe40008000000 */
[----:B------:R-:W-:-:S02]  /*1460*/  UIADD3 UR4, UPT, UPT, UR6, UR7, UR4 ;  /* 0x0000000706047290 */ /* 0x000fc4000fffe004 */
[----:B------:R-:W-:Y:S02]  /*1470*/  USEL UR13, URZ, 0x40, UP2 ;  /* 0x00000040ff0d7887 */ /* 0x000fe40009000000 */
[----:B------:R-:W-:Y:S02]  /*1480*/  USEL UR9, UR11, 0x2000, UP0 ;  /* 0x000020000b097887 */ /* 0x000fe40008000000 */
[----:B------:R-:W-:Y:S02]  /*1490*/  USEL UR7, UR12, 0x4, UP1 ;  /* 0x000000040c077887 */ /* 0x000fe40008800000 */
[----:B------:R-:W-:Y:S02]  /*14a0*/  UIADD3 UR4, UPT, UPT, UR5, UR8, UR4 ;  /* 0x0000000805047290 */ /* 0x000fe4000fffe004 */
[----:B------:R-:W-:Y:S02]  /*14b0*/  UISETP.NE.AND UP0, UPT, UR23, 0x3, UPT ;  /* 0x000000031700788c */ /* 0x000fe4000bf05270 */
[----:B------:R-:W-:-:S02]  /*14c0*/  USEL UR6, UR13, 0x40, UP1 ;  /* 0x000000400d067887 */ /* 0x000fc40008800000 */
[----:B------:R-:W-:Y:S02]  /*14d0*/  USEL UR5, UR14, 0x400, UP1 ;  /* 0x000004000e057887 */ /* 0x000fe40008800000 */
[----:B------:R-:W-:Y:S02]  /*14e0*/  UIADD3 UR4, UPT, UPT, UR7, UR9, UR4 ;  /* 0x0000000907047290 */ /* 0x000fe4000fffe004 */
[----:B------:R-:W-:Y:S02]  /*14f0*/  USEL UR19, URZ, 0x80, UP2 ;  /* 0x00000080ff137887 */ /* 0x000fe40009000000 */
[----:B------:R-:W-:Y:S02]  /*1500*/  USEL UR9, UR15, 0x4000, UP1 ;  /* 0x000040000f097887 */ /* 0x000fe40008800000 */
[----:B------:R-:W-:Y:S02]  /*1510*/  USEL UR8, UR18, 0x8, UP0 ;  /* 0x0000000812087887 */ /* 0x000fe40008000000 */
[----:B------:R-:W-:-:S02]  /*1520*/  UIADD3 UR4, UPT, UPT, UR5, UR6, UR4 ;  /* 0x0000000605047290 */ /* 0x000fc4000fffe004 */
[----:B------:R-:W-:Y:S02]  /*1530*/  USEL UR7, UR19, 0x80, UP0 ;  /* 0x0000008013077887 */ /* 0x000fe40008000000 */
[----:B------:R-:W-:Y:S02]  /*1540*/  USEL UR6, UR21, 0x800, UP0 ;  /* 0x0000080015067887 */ /* 0x000fe40008000000 */
[----:B------:R-:W-:Y:S02]  /*1550*/  UIADD3 UR4, UPT, UPT, UR8, UR9, UR4 ;  /* 0x0000000908047290 */ /* 0x000fe4000fffe004 */
[----:B------:R-:W-:Y:S02]  /*1560*/  USEL UR5, UR22, 0x8000, UP0 ;  /* 0x0000800016057887 */ /* 0x000fe40008000000 */
[----:B------:R-:W-:-:S04]  /*1570*/  UIADD3 UR4, UPT, UPT, UR6, UR7, UR4 ;  /* 0x0000000706047290 */ /* 0x000fc8000fffe004 */
[----:B------:R-:W-:-:S06]  /*1580*/  UIADD3 UR4, UPT, UPT, UR4, UR5, URZ ;  /* 0x0000000504047290 */ /* 0x000fcc000fffe0ff */
[----:B------:R-:W-:Y:S02]  /*1590*/  IMAD.U32 R2, RZ, RZ, UR4 ;  /* 0x00000004ff027e24 */ /* 0x000fe4000f8e00ff */
.L_x_18:
[----:B------:R-:W-:Y:S05]  /*15a0*/  BRA.U !UP5, `(.L_x_19) ;  /* 0x000000010dd47547 */ /* 0x000fea000b800000 */
[----:B------:R-:W1:Y:S01]  /*15b0*/  LDCU.128 UR12, c[0x0][0xb10] ;  /* 0x00016200ff0c77ac */ /* 0x000e620008000c00 */
[----:B------:R-:W2:Y:S01]  /*15c0*/  LDCU UR6, c[0x0][0x370] ;  /* 0x00006e00ff0677ac */ /* 0x000ea20008000800 */
[----:B------:R-:W3:Y:S01]  /*15d0*/  LDCU UR5, c[0x0][0x374] ;  /* 0x00006e80ff0577ac */ /* 0x000ee20008000800 */
[----:B------:R-:W4:Y:S01]  /*15e0*/  LDCU UR21, c[0x0][0xb0c] ;  /* 0x00016180ff1577ac */ /* 0x000f220008000800 */
[----:B------:R-:W4:Y:S01]  /*15f0*/  LDCU UR7, c[0x0][0xb20] ;  /* 0x00016400ff0777ac */ /* 0x000f220008000800 */
[----:B------:R-:W4:Y:S01]  /*1600*/  LDCU.64 UR8, c[0x0][0xb28] ;  /* 0x00016500ff0877ac */ /* 0x000f220008000a00 */
[----:B-1----:R-:W-:Y:S02]  /*1610*/  UISETP.NE.AND UP0, UPT, UR14, 0x1, UPT ;  /* 0x000000010e00788c */ /* 0x002fe4000bf05270 */
[----:B---3--:R-:W-:Y:S02]  /*1620*/  UIMAD.WIDE.U32 UR10, UR5, UR15, URZ ;  /* 0x0000000f050a72a5 */ /* 0x008fe4000f8e00ff */
[----:B--2---:R-:W-:-:S02]  /*1630*/  UIMAD.WIDE.U32 UR22, UR6, UR12, URZ ;  /* 0x0000000c061672a5 */ /* 0x004fc4000f8e00ff */
[----:B----4-:R-:W-:Y:S02]  /*1640*/  UISETP.NE.AND UP1, UPT, UR21, 0x1, UPT ;  /* 0x000000011500788c */ /* 0x010fe4000bf25270 */
[----:B------:R-:W-:Y:S01]  /*1650*/  UISETP.NE.AND UP2, UPT, UR28, 0x1, UPT ;  /* 0x000000011c00788c */ /* 0x000fe2000bf45270 */
[----:B------:R-:W-:Y:S02]  /*1660*/  UMOV UR10, UR11 ;  /* 0x0000000b000a7c82 */ /* 0x000fe40008000000 */
[----:B------:R-:W-:Y:S01]  /*1670*/  UMOV UR22, UR23 ;  /* 0x0000001700167c82 */ /* 0x000fe20008000000 */
[----:B------:R-:W-:Y:S02]  /*1680*/  @UP0 USHF.R.U32.HI UR5, URZ, UR7, UR10 ;  /* 0x00000007ff050299 */ /* 0x000fe4000801160a */
[----:B------:R-:W-:Y:S02]  /*1690*/  UIMAD.WIDE.U32 UR24, UR20, UR15, URZ ;  /* 0x0000000f141872a5 */ /* 0x000fe4000f8e00ff */
[----:B------:R-:W-:-:S02]  /*16a0*/  UIMAD.WIDE.U32 UR10, UR5, UR8, URZ ;  /* 0x00000008050a72a5 */ /* 0x000fc4000f8e00ff */
[----:B------:R-:W-:Y:S02]  /*16b0*/  @UP1 USHF.R.U32.HI UR6, URZ, UR13, UR22 ;  /* 0x0000000dff061299 */ /* 0x000fe40008011616 */
[----:B------:R-:W-:Y:S02]  /*16c0*/  UIMAD.WIDE.U32 UR18, UR16, UR12, URZ ;  /* 0x0000000c101272a5 */ /* 0x000fe4000f8e00ff */
[----:B------:R-:W-:Y:S01]  /*16d0*/  UIMAD.WIDE.U32 UR22, UR6, UR8, URZ ;  /* 0x00000008061672a5 */ /* 0x000fe2000f8e00ff */
[----:B------:R-:W-:Y:S01]  /*16e0*/  UMOV UR4, UR25 ;  /* 0x0000001900047c82 */ /* 0x000fe20008000000 */
[----:B------:R-:W-:Y:S01]  /*16f0*/  UMOV UR10, UR11 ;  /* 0x0000000b000a7c82 */ /* 0x000fe20008000000 */
[----:B------:R-:W-:Y:S02]  /*1700*/  USHF.R.U32.HI UR4, URZ, UR7, UR4 ;  /* 0x00000007ff047299 */ /* 0x000fe40008011604 */
[----:B------:R-:W-:Y:S02]  /*1710*/  @UP2 USHF.R.U32.HI UR5, URZ, UR9, UR10 ;  /* 0x00000009ff052299 */ /* 0x000fe4000801160a */
[----:B------:R-:W-:Y:S01]  /*1720*/  UMOV UR7, UR23 ;  /* 0x0000001700077c82 */ /* 0x000fe20008000000 */
[----:B------:R-:W-:Y:S01]  /*1730*/  UMOV UR18, UR19 ;  /* 0x0000001300127c82 */ /* 0x000fe20008000000 */
[----:B------:R-:W-:-:S02]  /*1740*/  @UP2 USHF.R.U32.HI UR6, URZ, UR9, UR7 ;  /* 0x00000009ff062299 */ /* 0x000fc40008011607 */
[----:B------:R-:W-:Y:S02]  /*1750*/  USHF.R.U32.HI UR13, URZ, UR13, UR18 ;  /* 0x0000000dff0d7299 */ /* 0x000fe40008011612 */
[----:B------:R-:W-:Y:S02]  /*1760*/  USEL UR4, UR20, UR4, !UP0 ;  /* 0x0000000414047287 */ /* 0x000fe4000c000000 */
[----:B------:R-:W-:Y:S02]  /*1770*/  UIMAD UR7, UR5, UR28, URZ ;  /* 0x0000001c050772a4 */ /* 0x000fe4000f8e02ff */
[----:B------:R-:W-:Y:S02]  /*1780*/  USEL UR5, UR16, UR13, !UP1 ;  /* 0x0000000d10057287 */ /* 0x000fe4000c800000 */
[----:B------:R-:W-:Y:S02]  /*1790*/  UIMAD UR12, UR6, UR28, URZ ;  /* 0x0000001c060c72a4 */ /* 0x000fe4000f8e02ff */
[----:B------:R-:W-:-:S02]  /*17a0*/  UISETP.GE.AND UP0, UPT, UR4, UR7, UPT ;  /* 0x000000070400728c */ /* 0x000fc4000bf06270 */
[----:B------:R-:W-:Y:S02]  /*17b0*/  UIMAD.WIDE.U32 UR10, UR4, UR8, URZ ;  /* 0x00000008040a72a5 */ /* 0x000fe4000f8e00ff */
[----:B------:R-:W-:Y:S02]  /*17c0*/  UISETP.GE.OR UP0, UPT, UR5, UR12, UP0 ;  /* 0x0000000c0500728c */ /* 0x000fe40008706670 */
[----:B------:R-:W-:Y:S02]  /*17d0*/  UIMAD.WIDE.U32 UR12, UR5, UR8, URZ ;  /* 0x00000008050c72a5 */ /* 0x000fe4000f8e00ff */
[----:B------:R-:W-:Y:S01]  /*17e0*/  UIADD3 UR10, UPT, UPT, -UR4, URZ, URZ ;  /* 0x000000ff040a7290 */ /* 0x000fe2000fffe1ff */
[----:B------:R-:W-:Y:S01]  /*17f0*/  UMOV UR8, UR11 ;  /* 0x0000000b00087c82 */ /* 0x000fe20008000000 */
[----:B------:R-:W-:Y:S02]  /*1800*/  UIADD3 UR11, UPT, UPT, -UR5, URZ, URZ ;  /* 0x000000ff050b7290 */ /* 0x000fe4000fffe1ff */
[----:B------:R-:W-:-:S03]  /*1810*/  USHF.R.U32.HI UR8, URZ, UR9, UR8 ;  /* 0x00000009ff087299 */ /* 0x000fc60008011608 */
[----:B------:R-:W-:Y:S01]  /*1820*/  @!UP0 UMOV UR7, UR13 ;  /* 0x0000000d00078c82 */ /* 0x000fe20008000000 */
[----:B------:R-:W-:Y:S02]  /*1830*/  UIMAD UR20, UR14, UR10, UR20 ;  /* 0x0000000a0e1472a4 */ /* 0x000fe4000f8e0214 */
[----:B------:R-:W-:Y:S02]  /*1840*/  USEL UR8, UR4, UR8, !UP2 ;  /* 0x0000000804087287 */ /* 0x000fe4000d000000 */
[----:B------:R-:W-:Y:S02]  /*1850*/  @!UP0 USHF.R.U32.HI UR7, URZ, UR9, UR7 ;  /* 0x00000009ff078299 */ /* 0x000fe40008011607 */
[----:B------:R-:W-:Y:S02]  /*1860*/  UIADD3 UR9, UPT, UPT, -UR8, URZ, URZ ;  /* 0x000000ff08097290 */ /* 0x000fe4000fffe1ff */
[----:B------:R-:W-:Y:S02]  /*1870*/  @!UP0 USEL UR7, UR5, UR7, !UP2 ;  /* 0x0000000705078287 */ /* 0x000fe4000d000000 */
[----:B------:R-:W-:-:S02]  /*1880*/  UIMAD UR9, UR28, UR9, UR4 ;  /* 0x000000091c0972a4 */ /* 0x000fc4000f8e0204 */
[----:B------:R-:W-:Y:S02]  /*1890*/  @!UP0 UIADD3 UR8, UPT, UPT, UR8, -UR7, URZ ;  /* 0x8000000708088290 */ /* 0x000fe4000fffe0ff */
[----:B------:R-:W-:Y:S02]  /*18a0*/  @!UP0 UIMAD UR6, UR9, UR6, UR7 ;  /* 0x00000006090682a4 */ /* 0x000fe4000f8e0207 */
[----:B------:R-:W-:Y:S02]  /*18b0*/  @!UP0 UIMAD UR4, UR8, UR28, UR5 ;  /* 0x0000001c080482a4 */ /* 0x000fe4000f8e0205 */
[----:B------:R-:W-:Y:S02]  /*18c0*/  UIMAD UR16, UR21, UR11, UR16 ;  /* 0x0000000b151072a4 */ /* 0x000fe4000f8e0210 */
[----:B------:R-:W-:Y:S01]  /*18d0*/  UIMAD UR20, UR4, UR14, UR20 ;  /* 0x0000000e041472a4 */ /* 0x000fe2000f8e0214 */
[----:B------:R-:W-:Y:S02]  /*18e0*/  @!UP0 UMOV UR5, UR6 ;  /* 0x0000000600058c82 */ /* 0x000fe40008000000 */
[----:B------:R-:W-:-:S12]  /*18f0*/  UIMAD UR16, UR5, UR21, UR16 ;  /* 0x00000015051072a4 */ /* 0x000fd8000f8e0210 */
.L_x_19:
[----:B------:R-:W-:-:S09]  /*1900*/  UISETP.NE.AND UP0, UPT, UR29, 0x1, UPT ;  /* 0x000000011d00788c */ /* 0x000fd2000bf05270 */
[----:B------:R-:W-:Y:S05]  /*1910*/  BRA.U UP0, `(.L_x_20) ;  /* 0x0000000100447547 */ /* 0x000fea000b800000 */
[----:B------:R-:W1:Y:S01]  /*1920*/  LDCU.128 UR8, c[0x0][0xb10] ;  /* 0x00016200ff0877ac */ /* 0x000e620008000c00 */
[----:B------:R-:W2:Y:S01]  /*1930*/  LDCU UR12, c[0x0][0xb0c] ;  /* 0x00016180ff0c77ac */ /* 0x000ea20008000800 */
[----:B------:R-:W3:Y:S01]  /*1940*/  LDCU UR13, c[0x0][0xb20] ;  /* 0x00016400ff0d77ac */ /* 0x000ee20008000800 */
[----:B-1----:R-:W-:Y:S02]  /*1950*/  UIMAD.WIDE.U32 UR6, UR16, UR8, URZ ;  /* 0x00000008100672a5 */ /* 0x002fe4000f8e00ff */
[----:B------:R-:W-:Y:S02]  /*1960*/  UIMAD.WIDE.U32 UR4, UR20, UR11, URZ ;  /* 0x0000000b140472a5 */ /* 0x000fe4000f8e00ff */
[----:B--2---:R-:W-:Y:S02]  /*1970*/  UISETP.NE.AND UP1, UPT, UR12, 0x1, UPT ;  /* 0x000000010c00788c */ /* 0x004fe4000bf25270 */
[----:B------:R-:W-:Y:S01]  /*1980*/  UISETP.NE.AND UP0, UPT, UR10, 0x1, UPT ;  /* 0x000000010a00788c */ /* 0x000fe2000bf05270 */
[----:B------:R-:W-:-:S02]  /*1990*/  UMOV UR6, UR7 ;  /* 0x0000000700067c82 */ /* 0x000fc40008000000 */
[----:B------:R-:W-:Y:S01]  /*19a0*/  UMOV UR4, UR5 ;  /* 0x0000000500047c82 */ /* 0x000fe20008000000 */
[----:B------:R-:W-:Y:S02]  /*19b0*/  USHF.R.U32.HI UR6, URZ, UR9, UR6 ;  /* 0x00000009ff067299 */ /* 0x000fe40008011606 */
[----:B---3--:R-:W-:Y:S02]  /*19c0*/  USHF.R.U32.HI UR4, URZ, UR13, UR4 ;  /* 0x0000000dff047299 */ /* 0x008fe40008011604 */
[----:B------:R-:W-:Y:S02]  /*19d0*/  USEL UR5, UR16, UR6, !UP1 ;  /* 0x0000000610057287 */ /* 0x000fe4000c800000 */
[----:B------:R-:W-:-:S04]  /*19e0*/  USEL UR4, UR20, UR4, !UP0 ;  /* 0x0000000414047287 */ /* 0x000fc8000c000000 */
[----:B------:R-:W-:Y:S02]  /*19f0*/  UIADD3 UR6, UPT, UPT, UR5, -UR4, URZ ;  /* 0x8000000405067290 */ /* 0x000fe4000fffe0ff */
[----:B------:R-:W-:Y:S02]  /*1a00*/  UIADD3 UR4, UPT, UPT, -UR5, UR4, URZ ;  /* 0x0000000405047290 */ /* 0x000fe4000fffe1ff */
[----:B------:R-:W-:Y:S02]  /*1a10*/  UIMAD UR20, UR6, UR10, UR20 ;  /* 0x0000000a061472a4 */ /* 0x000fe4000f8e0214 */
[----:B------:R-:W-:-:S12]  /*1a20*/  UIMAD UR16, UR4, UR12, UR16 ;  /* 0x0000000c041072a4 */ /* 0x000fd8000f8e0210 */
.L_x_20:
[----:B------:R-:W-:-:S09]  /*1a30*/  UISETP.EQ.U32.AND UP0, UPT, UR33, 0x1, UPT ;  /* 0x000000012100788c */ /* 0x000fd2000bf02070 */
[----:B------:R-:W-:Y:S05]  /*1a40*/  BRA.U !UP0, `(.L_x_21) ;  /* 0x00000001080c7547 */ /* 0x000fea000b800000 */
[----:B------:R-:W-:Y:S01]  /*1a50*/  UCGABAR_WAIT ;  /* 0x0000000000007dc7 */ /* 0x000fe20008000000 */
[----:B------:R-:W-:Y:S01]  /*1a60*/  CCTL.IVALL ;  /* 0x00000000ff00798f */ /* 0x000fe20002000000 */
[----:B------:R-:W-:Y:S05]  /*1a70*/  BRA `(.L_x_22) ;  /* 0x0000000000047947 */ /* 0x000fea0003800000 */
.L_x_21:
[----:B------:R-:W-:Y:S06]  /*1a80*/  BAR.SYNC.DEFER_BLOCKING 0x0 ;  /* 0x0000000000007b1d */ /* 0x000fec0000010000 */
.L_x_22:
[----:B------:R-:W-:Y:S05]  /*1a90*/  BRA.U UP6, `(.L_x_23) ;  /* 0x00000015066c7547 */ /* 0x000fea000b800000 */
[----:B------:R-:W1:Y:S01]  /*1aa0*/  LDCU UR7, c[0x0][0x38c] ;  /* 0x00007180ff0777ac */ /* 0x000e620008000800 */
[----:B------:R-:W2:Y:S01]  /*1ab0*/  S2UR UR8, SR_CgaCtaId ;  /* 0x00000000000879c3 */ /* 0x000ea20000008800 */
[----:B------:R-:W-:Y:S01]  /*1ac0*/  PLOP3.LUT P1, PT, PT, PT, UP3, 0x80, 0x8 ;  /* 0x000000000008781c */ /* 0x000fe20003f2f038 */
[----:B------:R-:W-:Y:S01]  /*1ad0*/  IMAD.MOV.U32 R12, RZ, RZ, 0x1 ;  /* 0x00000001ff0c7424 */ /* 0x000fe200078e00ff */
[----:B------:R-:W-:Y:S01]  /*1ae0*/  UISETP.NE.AND UP0, UPT, UR17, URZ, UPT ;  /* 0x000000ff1100728c */ /* 0x000fe2000bf05270 */
[----:B------:R-:W-:Y:S01]  /*1af0*/  ISETP.EQ.OR P2, PT, R0, RZ, P3 ;  /* 0x000000ff0000720c */ /* 0x000fe20001f42670 */
[----:B------:R-:W-:Y:S01]  /*1b00*/  UMOV UR21, 0x400 ;  /* 0x0000040000157882 */ /* 0x000fe20000000000 */
[----:B------:R-:W-:Y:S01]  /*1b10*/  USHF.L.U32 UR5, UR32, 0x4, URZ ;  /* 0x0000000420057899 */ /* 0x000fe200080006ff */
[----:B------:R-:W-:Y:S01]  /*1b20*/  PLOP3.LUT P1, PT, P1, PT, PT, 0x8, 0x80 ;  /* 0x000000000080781c */ /* 0x000fe20000f2e170 */
[----:B------:R-:W-:Y:S01]  /*1b30*/  USEL UR25, UR48, 0x2, UP0 ;  /* 0x0000000230197887 */ /* 0x000fe20008000000 */
[----:B------:R-:W-:Y:S01]  /*1b40*/  CS2R R10, SRZ ;  /* 0x00000000000a7805 */ /* 0x000fe2000001ff00 */
[----:B------:R-:W-:Y:S01]  /*1b50*/  IMAD.MOV.U32 R9, RZ, RZ, RZ ;  /* 0x000000ffff097224 */ /* 0x000fe200078e00ff */
[----:B------:R-:W3:Y:S01]  /*1b60*/  LDCU UR43, c[0x0][0x370] ;  /* 0x00006e00ff2b77ac */ /* 0x000ee20008000800 */
[----:B------:R-:W-:Y:S01]  /*1b70*/  IMAD.MOV.U32 R8, RZ, RZ, 0x1 ;  /* 0x00000001ff087424 */ /* 0x000fe200078e00ff */
[----:B------:R-:W4:Y:S01]  /*1b80*/  LDCU.64 UR28, c[0x0][0x348] ;  /* 0x00006900ff1c77ac */ /* 0x000f220008000a00 */
[----:B-1----:R-:W-:-:S02]  /*1b90*/  UIADD3 UR6, UPT, UPT, UR7, 0x1f, URZ ;  /* 0x0000001f07067890 */ /* 0x002fc4000fffe0ff */
[----:B------:R-:W-:Y:S02]  /*1ba0*/  UIADD3 UR49, UPT, UPT, UR7, 0x3e, URZ ;  /* 0x0000003e07317890 */ /* 0x000fe4000fffe0ff */
[----:B------:R-:W-:Y:S02]  /*1bb0*/  USHF.R.S32.HI UR4, URZ, 0x1f, UR6 ;  /* 0x0000001fff047899 */ /* 0x000fe40008011406 */
[----:B--2---:R-:W-:Y:S02]  /*1bc0*/  ULEA UR21, UR8, UR21, 0x18 ;  /* 0x0000001508157291 */ /* 0x004fe4000f8ec0ff */
[----:B------:R-:W-:Y:S02]  /*1bd0*/  ULEA.HI UR4, UR4, UR6, URZ, 0x5 ;  /* 0x0000000604047291 */ /* 0x000fe4000f8f28ff */
[----:B------:R-:W-:Y:S02]  /*1be0*/  UIADD3 UR6, UPT, UPT, UR7, -0x1, URZ ;  /* 0xffffffff07067890 */ /* 0x000fe4000fffe0ff */
[----:B------:R-:W-:-:S02]  /*1bf0*/  USHF.R.S32.HI UR45, URZ, 0x5, UR4 ;  /* 0x00000005ff2d7899 */ /* 0x000fc40008011404 */
[----:B------:R-:W-:Y:S02]  /*1c00*/  UISETP.GE.U32.AND UP1, UPT, UR6, -0x3f, UPT ;  /* 0xffffffc10600788c */ /* 0x000fe4000bf26070 */
[----:B------:R-:W-:Y:S02]  /*1c10*/  UISETP.LT.U32.AND UP0, UPT, UR45, 0x8, UPT ;  /* 0x000000082d00788c */ /* 0x000fe4000bf01070 */
[----:B------:R-:W-:Y:S02]  /*1c20*/  ULEA UR38, UR31, UR21, 0x2 ;  /* 0x000000151f267291 */ /* 0x000fe4000f8e10ff */
[----:B------:R-:W-:Y:S02]  /*1c30*/  USEL UR44, UR45, 0x8, UP0 ;  /* 0x000000082d2c7887 */ /* 0x000fe40008000000 */
[----:B------:R-:W-:Y:S02]  /*1c40*/  ULEA UR37, UR30, UR21, 0x2 ;  /* 0x000000151e257291 */ /* 0x000fe4000f8e10ff */
[----:B------:R-:W-:-:S02]  /*1c50*/  UIADD3 UR24, UPT, UPT, UR44, -0x1, URZ ;  /* 0xffffffff2c187890 */ /* 0x000fc4000fffe0ff */
[----:B------:R-:W-:Y:S01]  /*1c60*/  @UP1 UIADD3 UR24, UPT, UPT, UR44, URZ, URZ ;  /* 0x000000ff2c181290 */ /* 0x000fe2000fffe0ff */
[----:B------:R-:W1:Y:S01]  /*1c70*/  LDCU UR41, c[0x0][0x374] ;  /* 0x00006e80ff2977ac */ /* 0x000e620008000800 */
[----:B------:R-:W-:Y:S02]  /*1c80*/  ULOP3.LUT UR47, UR5, 0x30, URZ, 0xe2, !UPT ;  /* 0x00000030052f7892 */ /* 0x000fe4000f8ee2ff */
[----:B------:R-:W-:Y:S02]  /*1c90*/  UIADD3 UR38, UPT, UPT, UR38, 0x8800, URZ ;  /* 0x0000880026267890 */ /* 0x000fe4000fffe0ff */
[----:B------:R-:W-:Y:S02]  /*1ca0*/  UIADD3 UR37, UPT, UPT, UR37, 0x18800, URZ ;  /* 0x0001880025257890 */ /* 0x000fe4000fffe0ff */
[----:B------:R-:W-:Y:S02]  /*1cb0*/  UIADD3 UR46, UPT, UPT, UR45, -UR44, URZ ;  /* 0x8000002c2d2e7290 */ /* 0x000fe4000fffe0ff */
[----:B------:R-:W-:Y:S01]  /*1cc0*/  UIADD3 UR24, UPT, UPT, UR24, 0x1, URZ ;  /* 0x0000000118187890 */ /* 0x000fe2000fffe0ff */
[----:B---34-:R-:W-:-:S11]  /*1cd0*/  UMOV UR7, URZ ;  /* 0x000000ff00077c82 */ /* 0x018fd60008000000 */
.L_x_43:
[----:B------:R-:W2:Y:S02]  /*1ce0*/  S2UR UR4, SR_CgaCtaId ;  /* 0x00000000000479c3 */ /* 0x000ea40000008800 */
[----:B--2---:R-:W-:-:S09]  /*1cf0*/  UISETP.NE.AND UP0, UPT, UR4, URZ, UPT ;  /* 0x000000ff0400728c */ /* 0x004fd2000bf05270 */
[----:B-1----:R-:W-:Y:S05]  /*1d00*/  BRA.U UP0, `(.L_x_24) ;  /* 0x0000000100287547 */ /* 0x002fea000b800000 */
[----:B------:R-:W-:Y:S02]  /*1d10*/  LEA R0, R9, UR21, 0x3 ;  /* 0x0000001509007c11 */ /* 0x000fe4000f8e18ff */
[----:B------:R-:W-:-:S04]  /*1d20*/  SHF.L.U32 R3, R8, 0x1f, RZ ;  /* 0x0000001f08037819 */ /* 0x000fc800000006ff */
[----:B------:R-:W2:Y:S02]  /*1d30*/  SYNCS.PHASECHK.TRANS64.TRYWAIT P0, [R0+URZ+0x140], R3 ;  /* 0x00014003000075a7 */ /* 0x000ea400080011ff */
[----:B--2---:R-:W-:Y:S05]  /*1d40*/  @!P0 BRA `(.L_x_25) ;  /* 0x0000007000d48947 */ /* 0x004fea0003800000 */
.L_x_143:
[----:B------:R3:W-:Y:S01]  /*1d50*/  SYNCS.ARRIVE.TRANS64.A1T0 RZ, [R0+URZ+0x130], RZ ;  /* 0x000130ff00ff79a7 */ /* 0x0007e200081000ff */
[----:B------:R-:W-:-:S05]  /*1d60*/  VIADD R9, R9, 0x1 ;  /* 0x0000000109097836 */ /* 0x000fca0000000000 */
[----:B------:R-:W-:-:S04]  /*1d70*/  ISETP.NE.AND P0, PT, R9, 0x2, PT ;  /* 0x000000020900780c */ /* 0x000fc80003f05270 */
[----:B--2---:R-:W-:Y:S02]  /*1d80*/  SEL R3, RZ, 0x1, P0 ;  /* 0x00000001ff037807 */ /* 0x004fe40000000000 */
[----:B------:R-:W-:Y:S02]  /*1d90*/  SEL R9, R9, RZ, P0 ;  /* 0x000000ff09097207 */ /* 0x000fe40000000000 */
[----:B------:R-:W-:-:S07]  /*1da0*/  LOP3.LUT R8, R8, R3, RZ, 0x3c, !PT ;  /* 0x0000000308087212 */ /* 0x000fce00078e3cff */
.L_x_24:
[----:B------:R-:W-:Y:S01]  /*1db0*/  ULEA UR4, UR7, UR21, 0x3 ;  /* 0x0000001507047291 */ /* 0x000fe2000f8e18ff */
[----:B---3--:R-:W-:Y:S01]  /*1dc0*/  SHF.L.U32 R0, R12, 0x1f, RZ ;  /* 0x0000001f0c007819 */ /* 0x008fe200000006ff */
[----:B------:R-:W-:Y:S02]  /*1dd0*/  UISETP.GE.U32.AND UP0, UPT, UR49, 0x3f, UPT ;  /* 0x0000003f3100788c */ /* 0x000fe4000bf06070 */
[----:B------:R-:W-:Y:S02]  /*1de0*/  ULEA UR11, UR20, UR50, 0x2 ;  /* 0x00000032140b7291 */ /* 0x000fe4000f8e10ff */
[----:B------:R-:W-:Y:S02]  /*1df0*/  ULEA UR35, UR16, UR47, 0x6 ;  /* 0x0000002f10237291 */ /* 0x000fe4000f8e30ff */
[----:B------:R-:W-:Y:S01]  /*1e00*/  USHF.L.U32 UR11, UR11, 0x5, URZ ;  /* 0x000000050b0b7899 */ /* 0x000fe200080006ff */
[----:B------:R2:W3:Y:S01]  /*1e10*/  SYNCS.PHASECHK.TRANS64.TRYWAIT P0, [UR4+0x40], R0 ;  /* 0x00004000ff0075a7 */ /* 0x0004e20008001104 */
[----:B------:R-:W-:Y:S01]  /*1e20*/  UMOV UR6, URZ ;  /* 0x000000ff00067c82 */ /* 0x000fe20008000000 */
[----:B------:R-:W-:Y:S09]  /*1e30*/  BRA.U !UP0, `(.L_x_26) ;  /* 0x0000000108c87547 */ /* 0x000ff2000b800000 */
[----:B------:R-:W-:Y:S01]  /*1e40*/  UMOV UR13, URZ ;  /* 0x000000ff000d7c82 */ /* 0x000fe20008000000 */
[----:B------:R-:W-:-:S05]  /*1e50*/  UMOV UR4, UR7 ;  /* 0x0000000700047c82 */ /* 0x000fca0008000000 */
.L_x_32:
[----:B------:R-:W-:Y:S01]  /*1e60*/  ULEA UR33, UR4, UR21, 0x3 ;  /* 0x0000001504217291 */ /* 0x000fe2000f8e18ff */
[----:B---3--:R-:W-:Y:S01]  /*1e70*/  @!P3 MOV R2, 0x6000 ;  /* 0x000060000002b802 */ /* 0x008fe20000000f00 */
[----:B-1-3--:R-:W-:Y:S10]  /*1e80*/  @P0 BRA `(.L_x_27) ;  /* 0x00000000000c0947 */ /* 0x00aff40003800000 */
[----:B------:R-:W-:-:S04]  /*1e90*/  SHF.L.U32 R3, R12, 0x1f, RZ ;  /* 0x0000001f0c037819 */ /* 0x000fc800000006ff */
[----:B------:R-:W3:Y:S02]  /*1ea0*/  SYNCS.PHASECHK.TRANS64.TRYWAIT P0, [UR33+0x40], R3 ;  /* 0x00004003ff0075a7 */ /* 0x000ee40008001121 */
[----:B---3--:R-:W-:Y:S05]  /*1eb0*/  @!P0 BRA `(.L_x_28) ;  /* 0x00000070008c8947 */ /* 0x008fea0003800000 */
.L_x_27:
[----:B------:R3:W-:Y:S01]  /*1ec0*/  @!P3 SYNCS.ARRIVE.TRANS64 RZ, [UR33], R2 ;  /* 0x00000002ffffb9a7 */ /* 0x0007e20008000021 */
[----:B------:R-:W-:-:S04]  /*1ed0*/  ULOP3.LUT UR5, UR25, 0x2, URZ, 0xfc, !UPT ;  /* 0x0000000219057892 */ /* 0x000fc8000f8efcff */
[----:B------:R-:W-:-:S09]  /*1ee0*/  UISETP.NE.AND UP0, UPT, UR5, 0x2, UPT ;  /* 0x000000020500788c */ /* 0x000fd2000bf05270 */
[----:B------:R-:W-:Y:S05]  /*1ef0*/  BRA.U UP0, `(.L_x_29) ;  /* 0x0000000100047547 */ /* 0x000fea000b800000 */
[----:B-1----:R-:W-:Y:S05]  /*1f00*/  BPT.TRAP 0x1 ;  /* 0x000000040000795c */ /* 0x002fea0000300000 */
.L_x_29:
[----:B------:R-:W-:Y:S04]  /*1f10*/  BSSY.RECONVERGENT B0, `(.L_x_30) ;  /* 0x0000003000007945 */ /* 0x000fe80003800200 */
[----:B------:R-:W-:Y:S05]  /*1f20*/  @P2 BRA `(.L_x_31) ;  /* 0x0000000000042947 */ /* 0x000fea0003800000 */
[----:B-1----:R-:W-:Y:S05]  /*1f30*/  BPT.TRAP 0x1 ;  /* 0x000000040000795c */ /* 0x002fea0000300000 */
.L_x_31:
[----:B-1----:R-:W-:Y:S05]  /*1f40*/  BSYNC.RECONVERGENT B0 ;  /* 0x0000000000007941 */ /* 0x002fea0003800200 */
.L_x_30:
[----:B------:R-:W-:Y:S02]  /*1f50*/  UIADD3 UR5, UPT, UPT, UR4, 0x1, URZ ;  /* 0x0000000104057890 */ /* 0x000fe4000fffe0ff */
[----:B------:R-:W-:Y:S02]  /*1f60*/  USHF.L.U32 UR34, UR13, 0x5, URZ ;  /* 0x000000050d227899 */ /* 0x000fe400080006ff */
[----:B------:R-:W-:Y:S02]  /*1f70*/  UISETP.NE.AND UP0, UPT, UR5, 0x8, UPT ;  /* 0x000000080500788c */ /* 0x000fe4000bf05270 */
[----:B------:R-:W-:Y:S02]  /*1f80*/  UIADD3 UR13, UPT, UPT, UR13, 0x1, URZ ;  /* 0x000000010d0d7890 */ /* 0x000fe4000fffe0ff */
[----:B------:R-:W-:Y:S02]  /*1f90*/  USEL UR6, URZ, 0x1, UP0 ;  /* 0x00000001ff067887 */ /* 0x000fe40008000000 */
[----:B------:R-:W-:-:S02]  /*1fa0*/  USEL UR7, UR5, URZ, UP0 ;  /* 0x000000ff05077287 */ /* 0x000fc40008000000 */
[----:B------:R-:W-:Y:S02]  /*1fb0*/  UIADD3 UR14, UP1, UPT, UR28, 0x80, URZ ;  /* 0x000000801c0e7890 */ /* 0x000fe4000ff3e0ff */
[----:B------:R-:W-:Y:S01]  /*1fc0*/  ULEA UR5, UR7, UR21, 0x3 ;  /* 0x0000001507057291 */ /* 0x000fe2000f8e18ff */
[----:B------:R-:W-:Y:S01]  /*1fd0*/  LOP3.LUT R12, R12, UR6, RZ, 0x3c, !PT ;  /* 0x000000060c0c7c12 */ /* 0x000fe2000f8e3cff */
[----:B------:R-:W-:Y:S02]  /*1fe0*/  ULEA UR6, UR4, UR31, 0xb ;  /* 0x0000001f04067291 */ /* 0x000fe4000f8e58ff */
[----:B------:R-:W-:Y:S01]  /*1ff0*/  UIADD3.X UR15, UPT, UPT, URZ, UR29, URZ, UP1, !UPT ;  /* 0x0000001dff0f7290 */ /* 0x000fe20008ffe4ff */
[----:B--2---:R-:W-:Y:S01]  /*2000*/  SHF.L.U32 R0, R12, 0x1f, RZ ;  /* 0x0000001f0c007819 */ /* 0x004fe200000006ff */
[----:B------:R-:W-:Y:S02]  /*2010*/  ULEA UR6, UR6, UR21, 0x2 ;  /* 0x0000001506067291 */ /* 0x000fe4000f8e10ff */
[----:B------:R-:W-:Y:S01]  /*2020*/  UPRMT UR16, URZ, 0x5410, UR27 ;  /* 0x00005410ff107896 */ /* 0x000fe2000800001b */
[----:B------:R4:W1:Y:S01]  /*2030*/  SYNCS.PHASECHK.TRANS64.TRYWAIT P0, [UR5+0x40], R0 ;  /* 0x00004000ff0075a7 */ /* 0x0008620008001105 */
[----:B------:R-:W-:-:S02]  /*2040*/  ULEA UR5, UR4, UR30, 0xc ;  /* 0x0000001e04057291 */ /* 0x000fc4000f8e60ff */
[----:B------:R-:W-:Y:S02]  /*2050*/  UIADD3 UR4, UP0, UPT, UR28, 0x180, URZ ;  /* 0x000001801c047890 */ /* 0x000fe4000ff1e0ff */
[----:B------:R-:W-:Y:S02]  /*2060*/  ULEA UR5, UR5, UR21, 0x2 ;  /* 0x0000001505057291 */ /* 0x000fe4000f8e10ff */
[----:B------:R-:W-:Y:S02]  /*2070*/  UIADD3 UR32, UPT, UPT, UR6, 0x8800, URZ ;  /* 0x0000880006207890 */ /* 0x000fe4000fffe0ff */
[----:B------:R-:W-:Y:S02]  /*2080*/  UIADD3 UR8, UPT, UPT, UR5, 0x18800, URZ ;  /* 0x0001880005087890 */ /* 0x000fe4000fffe0ff */
[----:B------:R-:W-:Y:S02]  /*2090*/  UIADD3.X UR5, UPT, UPT, URZ, UR29, URZ, UP0, !UPT ;  /* 0x0000001dff057290 */ /* 0x000fe400087fe4ff */
[----:B------:R-:W-:-:S02]  /*20a0*/  UISETP.NE.AND UP0, UPT, UR13, UR24, UPT ;  /* 0x000000180d00728c */ /* 0x000fc4000bf05270 */
[----:B------:R-:W-:Y:S01]  /*20b0*/  UPRMT UR6, URZ, 0x5410, UR26 ;  /* 0x00005410ff067896 */ /* 0x000fe2000800001a */
[----:B------:R-:W-:Y:S01]  /*20c0*/  UMOV UR18, 0x0 ;  /* 0x0000000000127882 */ /* 0x000fe20000000000 */
[----:B------:R-:W-:Y:S01]  /*20d0*/  UMOV UR19, 0x10000000 ;  /* 0x1000000000137882 */ /* 0x000fe20000000000 */
[----:B------:R-:W-:Y:S01]  /*20e0*/  UMOV UR12, UR36 ;  /* 0x00000024000c7c82 */ /* 0x000fe20008000000 */
[----:B------:R-:W-:Y:S01]  /*20f0*/  UMOV UR9, UR33 ;  /* 0x0000002100097c82 */ /* 0x000fe20008000000 */
[----:B------:R-:W-:Y:S01]  /*2100*/  UMOV UR10, UR34 ;  /* 0x00000022000a7c82 */ /* 0x000fe20008000000 */
[----:B------:R-:W-:Y:S03]  /*2110*/  UTMALDG.3D.MULTICAST [UR32], [UR14], UR16, desc[UR18] ;  /* 0x000012200e0073b4 */ /* 0x000fe60008011810 */
[----:B------:R2:W-:Y:S02]  /*2120*/  UTMALDG.3D.MULTICAST [UR8], [UR4], UR6, desc[UR18] ;  /* 0x00001208040073b4 */ /* 0x0005e40008011806 */
[----:B--2---:R-:W-:Y:S01]  /*2130*/  UMOV UR6, UR24 ;  /* 0x0000001800067c82 */ /* 0x004fe20008000000 */
[----:B------:R-:W-:Y:S01]  /*2140*/  UMOV UR4, UR7 ;  /* 0x0000000700047c82 */ /* 0x000fe20008000000 */
[----:B----4-:R-:W-:Y:S05]  /*2150*/  BRA.U UP0, `(.L_x_32) ;  /* 0xfffffffd00407547 */ /* 0x010fea000b83ffff */
.L_x_26:
[----:B------:R-:W-:Y:S01]  /*2160*/  ULEA UR4, UR7, UR21, 0x3 ;  /* 0x0000001507047291 */ /* 0x000fe2000f8e18ff */
[----:B--2---:R-:W-:Y:S01]  /*2170*/  SHF.L.U32 R0, R12, 0x1f, RZ ;  /* 0x0000001f0c007819 */ /* 0x004fe200000006ff */
[----:B------:R-:W-:Y:S01]  /*2180*/  @!P1 SYNCS.ARRIVE.TRANS64.A1T0 RZ, [UR21+0xc8], RZ ;  /* 0x0000c8ffffff99a7 */ /* 0x000fe20008100015 */
[----:B------:R-:W-:-:S06]  /*2190*/  UISETP.GT.AND UP0, UPT, UR45, UR44, UPT ;  /* 0x0000002c2d00728c */ /* 0x000fcc000bf04270 */
[----:B-1-3--:R1:W2:Y:S03]  /*21a0*/  SYNCS.PHASECHK.TRANS64.TRYWAIT P0, [UR4+0x40], R0 ;  /* 0x00004000ff0075a7 */ /* 0x00a2a60008001104 */
[----:B------:R-:W-:Y:S05]  /*21b0*/  BRA.U !UP0, `(.L_x_33) ;  /* 0x0000000108bc7547 */ /* 0x000fea000b800000 */
[----:B------:R-:W-:Y:S01]  /*21c0*/  UIADD3 UR13, UPT, UPT, UR46, UR6, URZ ;  /* 0x000000062e0d7290 */ /* 0x000fe2000fffe0ff */
[----:B------:R-:W-:-:S11]  /*21d0*/  UMOV UR4, UR7 ;  /* 0x0000000700047c82 */ /* 0x000fd60008000000 */
.L_x_39:
[----:B------:R-:W-:Y:S01]  /*21e0*/  ULEA UR17, UR4, UR21, 0x3 ;  /* 0x0000001504117291 */ /* 0x000fe2000f8e18ff */
[----:B--2---:R-:W-:Y:S01]  /*21f0*/  @!P3 MOV R2, 0x6000 ;  /* 0x000060000002b802 */ /* 0x004fe20000000f00 */
[----:B--2-4-:R-:W-:Y:S10]  /*2200*/  @P0 BRA `(.L_x_34) ;  /* 0x00000000000c0947 */ /* 0x014ff40003800000 */
[----:B------:R-:W-:-:S04]  /*2210*/  SHF.L.U32 R3, R12, 0x1f, RZ ;  /* 0x0000001f0c037819 */ /* 0x000fc800000006ff */
[----:B------:R-:W2:Y:S02]  /*2220*/  SYNCS.PHASECHK.TRANS64.TRYWAIT P0, [UR17+0x40], R3 ;  /* 0x00004003ff0075a7 */ /* 0x000ea40008001111 */
[----:B--2---:R-:W-:Y:S05]  /*2230*/  @!P0 BRA `(.L_x_35) ;  /* 0x0000006c00c48947 */ /* 0x004fea0003800000 */
.L_x_34:
[----:B------:R2:W-:Y:S01]  /*2240*/  @!P3 SYNCS.ARRIVE.TRANS64 RZ, [UR17], R2 ;  /* 0x00000002ffffb9a7 */ /* 0x0005e20008000011 */
[----:B------:R-:W-:-:S04]  /*2250*/  ULOP3.LUT UR5, UR25, 0x2, URZ, 0xfc, !UPT ;  /* 0x0000000219057892 */ /* 0x000fc8000f8efcff */
[----:B------:R-:W-:-:S09]  /*2260*/  UISETP.NE.AND UP0, UPT, UR5, 0x2, UPT ;  /* 0x000000020500788c */ /* 0x000fd2000bf05270 */
[----:B------:R-:W-:Y:S05]  /*2270*/  BRA.U UP0, `(.L_x_36) ;  /* 0x0000000100047547 */ /* 0x000fea000b800000 */
[----:B------:R-:W-:Y:S05]  /*2280*/  BPT.TRAP 0x1 ;  /* 0x000000040000795c */ /* 0x000fea0000300000 */
.L_x_36:
[----:B------:R-:W-:Y:S04]  /*2290*/  BSSY.RECONVERGENT B0, `(.L_x_37) ;  /* 0x0000003000007945 */ /* 0x000fe80003800200 */
[----:B------:R-:W-:Y:S05]  /*22a0*/  @P2 BRA `(.L_x_38) ;  /* 0x0000000000042947 */ /* 0x000fea0003800000 */
[----:B------:R-:W-:Y:S05]  /*22b0*/  BPT.TRAP 0x1 ;  /* 0x000000040000795c */ /* 0x000fea0000300000 */
.L_x_38:
[----:B------:R-:W-:Y:S05]  /*22c0*/  BSYNC.RECONVERGENT B0 ;  /* 0x0000000000007941 */ /* 0x000fea0003800200 */
.L_x_37:
[----:B------:R-:W-:Y:S02]  /*22d0*/  UIADD3 UR5, UPT, UPT, UR4, 0x1, URZ ;  /* 0x0000000104057890 */ /* 0x000fe4000fffe0ff */
[----:B------:R-:W-:Y:S02]  /*22e0*/  UIADD3 UR14, UP1, UPT, UR28, 0x80, URZ ;  /* 0x000000801c0e7890 */ /* 0x000fe4000ff3e0ff */
[----:B------:R-:W-:Y:S02]  /*22f0*/  UISETP.NE.AND UP0, UPT, UR5, 0x8, UPT ;  /* 0x000000080500788c */ /* 0x000fe4000bf05270 */
[----:B------:R-:W-:Y:S02]  /*2300*/  ULEA UR16, UR4, UR38, 0xd ;  /* 0x0000002604107291 */ /* 0x000fe4000f8e68ff */
[----:B------:R-:W-:Y:S02]  /*2310*/  USEL UR8, URZ, 0x1, UP0 ;  /* 0x00000001ff087887 */ /* 0x000fe40008000000 */
[----:B------:R-:W-:-:S02]  /*2320*/  USEL UR7, UR5, URZ, UP0 ;  /* 0x000000ff05077287 */ /* 0x000fc40008000000 */
[----:B------:R-:W-:Y:S02]  /*2330*/  UIADD3 UR22, UP0, UPT, UR28, 0x180, URZ ;  /* 0x000001801c167890 */ /* 0x000fe4000ff1e0ff */
[----:B------:R-:W-:Y:S01]  /*2340*/  ULEA UR5, UR7, UR21, 0x3 ;  /* 0x0000001507057291 */ /* 0x000fe2000f8e18ff */
[----:B------:R-:W-:Y:S01]  /*2350*/  LOP3.LUT R12, R12, UR8, RZ, 0x3c, !PT ;  /* 0x000000080c0c7c12 */ /* 0x000fe2000f8e3cff */
[----:B------:R-:W-:Y:S02]  /*2360*/  ULEA UR8, UR4, UR37, 0xe ;  /* 0x0000002504087291 */ /* 0x000fe4000f8e70ff */
[----:B------:R-:W-:Y:S01]  /*2370*/  USHF.L.U32 UR18, UR6, 0x5, URZ ;  /* 0x0000000506127899 */ /* 0x000fe200080006ff */
[----:B-1----:R-:W-:Y:S01]  /*2380*/  SHF.L.U32 R0, R12, 0x1f, RZ ;  /* 0x0000001f0c007819 */ /* 0x002fe200000006ff */
[----:B------:R-:W-:Y:S02]  /*2390*/  UPRMT UR4, URZ, 0x5410, UR27 ;  /* 0x00005410ff047896 */ /* 0x000fe4000800001b */
[----:B------:R-:W-:Y:S01]  /*23a0*/  UIADD3.X UR15, UPT, UPT, URZ, UR29, URZ, UP1, !UPT ;  /* 0x0000001dff0f7290 */ /* 0x000fe20008ffe4ff */
[----:B------:R3:W4:Y:S01]  /*23b0*/  SYNCS.PHASECHK.TRANS64.TRYWAIT P0, [UR5+0x40], R0 ;  /* 0x00004000ff0075a7 */ /* 0x0007220008001105 */
[----:B------:R-:W-:-:S02]  /*23c0*/  UPRMT UR5, URZ, 0x5410, UR26 ;  /* 0x00005410ff057896 */ /* 0x000fc4000800001a */
[----:B------:R-:W-:Y:S01]  /*23d0*/  UIADD3.X UR23, UPT, UPT, URZ, UR29, URZ, UP0, !UPT ;  /* 0x0000001dff177290 */ /* 0x000fe200087fe4ff */
[----:B------:R-:W-:Y:S01]  /*23e0*/  UMOV UR32, 0x0 ;  /* 0x0000000000207882 */ /* 0x000fe20000000000 */
[----:B------:R-:W-:Y:S01]  /*23f0*/  UMOV UR33, 0x10000000 ;  /* 0x1000000000217882 */ /* 0x000fe20000000000 */
[----:B------:R-:W-:Y:S01]  /*2400*/  UMOV UR19, UR35 ;  /* 0x0000002300137c82 */ /* 0x000fe20008000000 */
[----:B------:R-:W-:Y:S01]  /*2410*/  UMOV UR20, UR36 ;  /* 0x0000002400147c82 */ /* 0x000fe20008000000 */
[----:B------:R-:W-:Y:S01]  /*2420*/  UMOV UR12, UR36 ;  /* 0x00000024000c7c82 */ /* 0x000fe20008000000 */
[----:B------:R-:W-:Y:S01]  /*2430*/  UMOV UR9, UR17 ;  /* 0x0000001100097c82 */ /* 0x000fe20008000000 */
[----:B------:R-:W-:Y:S01]  /*2440*/  UMOV UR10, UR18 ;  /* 0x00000012000a7c82 */ /* 0x000fe20008000000 */
[----:B------:R1:W-:Y:S01]  /*2450*/  UTMALDG.3D.MULTICAST [UR16], [UR14], UR4, desc[UR32] ;  /* 0x000020100e0073b4 */ /* 0x0003e20008011804 */
[----:B------:R-:W-:-:S04]  /*2460*/  UIADD3 UR6, UPT, UPT, UR6, 0x1, URZ ;  /* 0x0000000106067890 */ /* 0x000fc8000fffe0ff */
[----:B------:R-:W-:Y:S01]  /*2470*/  UISETP.NE.AND UP0, UPT, UR6, UR13, UPT ;  /* 0x0000000d0600728c */ /* 0x000fe2000bf05270 */
[----:B------:R3:W-:Y:S01]  /*2480*/  UTMALDG.3D.MULTICAST [UR8], [UR22], UR5, desc[UR32] ;  /* 0x00002008160073b4 */ /* 0x0007e20008011805 */
[----:B-1----:R-:W-:-:S07]  /*2490*/  UMOV UR4, UR7 ;  /* 0x0000000700047c82 */ /* 0x002fce0008000000 */
[----:B---3--:R-:W-:Y:S05]  /*24a0*/  BRA.U UP0, `(.L_x_39) ;  /* 0xfffffffd004c7547 */ /* 0x008fea000b83ffff */
.L_x_33:
[C---:B------:R-:W-:Y:S01]  /*24b0*/  LEA R3, R11.reuse, UR21, 0x3 ;  /* 0x000000150b037c11 */ /* 0x040fe2000f8e18ff */
[----:B------:R-:W-:Y:S01]  /*24c0*/  NOP ;  /* 0x0000000000007918 */ /* 0x000fe20000000000 */
[----:B-1----:R-:W-:Y:S02]  /*24d0*/  SHF.L.U32 R0, R10, 0x1f, RZ ;  /* 0x0000001f0a007819 */ /* 0x002fe400000006ff */
[----:B------:R-:W-:Y:S02]  /*24e0*/  LEA R5, R11, UR21, 0x4 ;  /* 0x000000150b057c11 */ /* 0x000fe4000f8e20ff */
[----:B--2-4-:R-:W1:Y:S02]  /*24f0*/  SYNCS.PHASECHK.TRANS64.TRYWAIT P0, [R3+URZ+0xd0], R0 ;  /* 0x0000d000030075a7 */ /* 0x014e6400080011ff */
[----:B-1----:R-:W-:Y:S05]  /*2500*/  @!P0 BRA `(.L_x_40) ;  /* 0x0000006c00288947 */ /* 0x002fea0003800000 */
.L_x_146:
[----:B------:R-:W2:Y:S01]  /*2510*/  LDS.128 R4, [R5+0x160] ;  /* 0x0001600005047984 */ /* 0x000ea20000000c00 */
[----:B------:R-:W-:Y:S01]  /*2520*/  UISETP.GE.AND UP0, UPT, UR42, 0x1, UPT ;  /* 0x000000012a00788c */ /* 0x000fe2000bf06270 */
[----:B------:R-:W-:Y:S01]  /*2530*/  @!PT LDS RZ, [RZ] ;  /* 0x00000000fffff984 */ /* 0x000fe20000000800 */
[----:B------:R-:W-:Y:S01]  /*2540*/  @!PT LDS RZ, [RZ] ;  /* 0x00000000fffff984 */ /* 0x000fe20000000800 */
[----:B------:R-:W-:Y:S01]  /*2550*/  @!PT LDS RZ, [RZ] ;  /* 0x00000000fffff984 */ /* 0x000fe20000000800 */
[----:B------:R-:W-:Y:S01]  /*2560*/  @!PT LDS RZ, [RZ] ;  /* 0x00000000fffff984 */ /* 0x000fe20000000800 */
[----:B------:R3:W-:Y:S06]  /*2570*/  MEMBAR.ALL.CTA ;  /* 0x0000000000007992 */ /* 0x0007ec0000008000 */
[----:B---3--:R-:W3:Y:S01]  /*2580*/  FENCE.VIEW.ASYNC.S ;  /* 0x00000000000073c6 */ /* 0x008ee20000000000 */
[----:B--2---:R-:W-:-:S13]  /*2590*/  LOP3.LUT P0, RZ, R6, 0x1, RZ, 0xc0, !PT ;  /* 0x0000000106ff7812 */ /* 0x004fda000780c0ff */
[----:B---3--:R-:W-:Y:S01]  /*25a0*/  VOTEU.ANY UP1, P0 ;  /* 0x0000000000ff7886 */ /* 0x008fe20000020100 */
[----:B------:R-:W-:-:S13]  /*25b0*/  PLOP3.LUT P0, PT, PT, PT, UP1, 0x80, 0x8 ;  /* 0x000000000008781c */ /* 0x000fda0003f0f018 */
[----:B-1----:R-:W-:Y:S02]  /*25c0*/  @P0 LOP3.LUT R0, R5, 0xffff, RZ, 0xc0, !PT ;  /* 0x0000ffff05000812 */ /* 0x002fe400078ec0ff */
[----:B------:R-:W-:Y:S02]  /*25d0*/  @P0 MOV R2, R4 ;  /* 0x0000000400020202 */ /* 0x000fe40000000f00 */
[----:B------:R-:W-:Y:S01]  /*25e0*/  @P0 R2UR UR5, R0 ;  /* 0x00000000000502ca */ /* 0x000fe200000e0000 */
[----:B------:R-:W-:Y:S01]  /*25f0*/  VIADD R0, R3, 0xe0 ;  /* 0x000000e003007836 */ /* 0x000fe20000000000 */
[----:B------:R-:W-:Y:S02]  /*2600*/  @P0 SHF.R.U32.HI R4, RZ, 0x10, R5 ;  /* 0x00000010ff040819 */ /* 0x000fe40000011605 */
[----:B------:R-:W-:Y:S02]  /*2610*/  @P0 R2UR UR6, R2 ;  /* 0x00000000020602ca */ /* 0x000fe400000e0000 */
[----:B------:R-:W-:-:S02]  /*2620*/  PRMT R0, RZ, 0x654, R0 ;  /* 0x00000654ff007816 */ /* 0x000fc40000000000 */
[----:B------:R-:W-:Y:S02]  /*2630*/  @P0 R2UR UR4, R4 ;  /* 0x00000000040402ca */ /* 0x000fe400000e0000 */
[----:B------:R1:W-:Y:S03]  /*2640*/  SYNCS.ARRIVE.TRANS64.RED.A1T0 RZ, [R0+URZ], RZ ;  /* 0x000000ff00ff79a7 */ /* 0x0003e600081004ff */
[----:B------:R-:W-:-:S04]  /*2650*/  @UP1 UMOV UR39, UR5 ;  /* 0x0000000500271c82 */ /* 0x000fc80008000000 */
[----:B------:R-:W-:-:S04]  /*2660*/  @UP1 UMOV UR40, UR6 ;  /* 0x0000000600281c82 */ /* 0x000fc80008000000 */
[----:B------:R-:W-:Y:S01]  /*2670*/  @UP1 UMOV UR36, UR4 ;  /* 0x0000000400241c82 */ /* 0x000fe20008000000 */
[----:B------:R-:W-:Y:S05]  /*2680*/  BRA.U !UP0, `(.L_x_41) ;  /* 0x0000000108d47547 */ /* 0x000fea000b800000 */
[----:B------:R-:W2:Y:S01]  /*2690*/  LDCU.128 UR12, c[0x0][0xb10] ;  /* 0x00016200ff0c77ac */ /* 0x000ea20008000c00 */
[----:B------:R-:W3:Y:S01]  /*26a0*/  LDCU UR22, c[0x0][0xb20] ;  /* 0x00016400ff1677ac */ /* 0x000ee20008000800 */
[----:B------:R-:W4:Y:S01]  /*26b0*/  LDCU UR20, c[0x0][0xb0c] ;  /* 0x00016180ff1477ac */ /* 0x000f220008000800 */
[----:B------:R-:W1:Y:S01]  /*26c0*/  LDCU.64 UR8, c[0x0][0xb28] ;  /* 0x00016500ff0877ac */ /* 0x000e620008000a00 */
[----:B------:R-:W-:Y:S02]  /*26d0*/  UISETP.NE.AND UP3, UPT, UR42, 0x1, UPT ;  /* 0x000000012a00788c */ /* 0x000fe4000bf65270 */
[----:B--2---:R-:W-:Y:S02]  /*26e0*/  UIMAD.WIDE.U32 UR10, UR41, UR15, URZ ;  /* 0x0000000f290a72a5 */ /* 0x004fe4000f8e00ff */
[----:B------:R-:W-:Y:S02]  /*26f0*/  UIMAD.WIDE.U32 UR4, UR43, UR12, URZ ;  /* 0x0000000c2b0472a5 */ /* 0x000fe4000f8e00ff */
[----:B------:R-:W-:-:S02]  /*2700*/  UISETP.NE.AND UP0, UPT, UR14, 0x1, UPT ;  /* 0x000000010e00788c */ /* 0x000fc4000bf05270 */
[----:B------:R-:W-:Y:S01]  /*2710*/  UIMAD.WIDE.U32 UR18, UR39, UR15, URZ ;  /* 0x0000000f271272a5 */ /* 0x000fe2000f8e00ff */
[----:B------:R-:W-:Y:S02]  /*2720*/  UMOV UR10, UR11 ;  /* 0x0000000b000a7c82 */ /* 0x000fe40008000000 */
[----:B------:R-:W-:Y:S01]  /*2730*/  UMOV UR4, UR5 ;  /* 0x0000000500047c82 */ /* 0x000fe20008000000 */
[----:B---3--:R-:W-:Y:S02]  /*2740*/  USHF.R.U32.HI UR10, URZ, UR22, UR10 ;  /* 0x00000016ff0a7299 */ /* 0x008fe4000801160a */
[----:B----4-:R-:W-:Y:S02]  /*2750*/  UISETP.NE.AND UP2, UPT, UR20, 0x1, UPT ;  /* 0x000000011400788c */ /* 0x010fe4000bf45270 */
[----:B------:R-:W-:Y:S02]  /*2760*/  USHF.R.U32.HI UR4, URZ, UR13, UR4 ;  /* 0x0000000dff047299 */ /* 0x000fe40008011604 */
[----:B------:R-:W-:-:S02]  /*2770*/  USEL UR5, UR41, UR10, !UP0 ;  /* 0x0000000a29057287 */ /* 0x000fc4000c000000 */
[----:B------:R-:W-:Y:S02]  /*2780*/  USEL UR6, UR43, UR4, !UP2 ;  /* 0x000000042b067287 */ /* 0x000fe4000d000000 */
[----:B-1----:R-:W-:Y:S01]  /*2790*/  UIMAD.WIDE.U32 UR10, UR5, UR8, URZ ;  /* 0x00000008050a72a5 */ /* 0x002fe2000f8e00ff */
[----:B------:R-:W-:Y:S01]  /*27a0*/  UMOV UR4, UR19 ;  /* 0x0000001300047c82 */ /* 0x000fe20008000000 */
[----:B------:R-:W-:Y:S02]  /*27b0*/  UIMAD.WIDE.U32 UR16, UR40, UR12, URZ ;  /* 0x0000000c281072a5 */ /* 0x000fe4000f8e00ff */
[----:B------:R-:W-:-:S03]  /*27c0*/  UIMAD.WIDE.U32 UR18, UR6, UR8, URZ ;  /* 0x00000008061272a5 */ /* 0x000fc6000f8e00ff */
[----:B------:R-:W-:Y:S01]  /*27d0*/  UMOV UR10, UR11 ;  /* 0x0000000b000a7c82 */ /* 0x000fe20008000000 */
[----:B------:R-:W-:Y:S02]  /*27e0*/  USHF.R.U32.HI UR4, URZ, UR22, UR4 ;  /* 0x00000016ff047299 */ /* 0x000fe40008011604 */
[----:B------:R-:W-:Y:S01]  /*27f0*/  @UP3 USHF.R.U32.HI UR5, URZ, UR9, UR10 ;  /* 0x00000009ff053299 */ /* 0x000fe2000801160a */
[----:B------:R-:W-:Y:S01]  /*2800*/  UMOV UR16, UR17 ;  /* 0x0000001100107c82 */ /* 0x000fe20008000000 */
[----:B------:R-:W-:Y:S01]  /*2810*/  UMOV UR18, UR19 ;  /* 0x0000001300127c82 */ /* 0x000fe20008000000 */
[----:B------:R-:W-:Y:S02]  /*2820*/  USHF.R.U32.HI UR13, URZ, UR13, UR16 ;  /* 0x0000000dff0d7299 */ /* 0x000fe40008011610 */
[----:B------:R-:W-:Y:S02]  /*2830*/  USEL UR4, UR39, UR4, !UP0 ;  /* 0x0000000427047287 */ /* 0x000fe4000c000000 */
[----:B------:R-:W-:-:S02]  /*2840*/  @UP3 USHF.R.U32.HI UR6, URZ, UR9, UR18 ;  /* 0x00000009ff063299 */ /* 0x000fc40008011612 */
[----:B------:R-:W-:Y:S02]  /*2850*/  UIMAD UR10, UR42, UR5, URZ ;  /* 0x000000052a0a72a4 */ /* 0x000fe4000f8e02ff */
[----:B------:R-:W-:Y:S02]  /*2860*/  USEL UR5, UR40, UR13, !UP2 ;  /* 0x0000000d28057287 */ /* 0x000fe4000d000000 */
[----:B------:R-:W-:Y:S02]  /*2870*/  UIMAD UR12, UR42, UR6, URZ ;  /* 0x000000062a0c72a4 */ /* 0x000fe4000f8e02ff */
[----:B------:R-:W-:Y:S02]  /*2880*/  UISETP.GE.AND UP0, UPT, UR4, UR10, UPT ;  /* 0x0000000a0400728c */ /* 0x000fe4000bf06270 */
[----:B------:R-:W-:Y:S02]  /*2890*/  UIMAD.WIDE.U32 UR10, UR4, UR8, URZ ;  /* 0x00000008040a72a5 */ /* 0x000fe4000f8e00ff */
[----:B------:R-:W-:-:S02]  /*28a0*/  UISETP.GE.OR UP0, UPT, UR5, UR12, UP0 ;  /* 0x0000000c0500728c */ /* 0x000fc40008706670 */
        /* <DEDUP_REMOVED lines=19> */
.L_x_41:
[----:B------:R-:W2:Y:S02]  /*29e0*/  LDCU UR4, c[0x0][0xb30] ;  /* 0x00016600ff0477ac */ /* 0x000ea40008000800 */
[----:B--2---:R-:W-:-:S09]  /*29f0*/  UISETP.NE.AND UP0, UPT, UR4, 0x1, UPT ;  /* 0x000000010400788c */ /* 0x004fd2000bf05270 */
[----:B------:R-:W-:Y:S05]  /*2a00*/  BRA.U UP0, `(.L_x_42) ;  /* 0x0000000100447547 */ /* 0x000fea000b800000 */
[----:B------:R-:W2:Y:S01]  /*2a10*/  LDCU.128 UR12, c[0x0][0xb10] ;  /* 0x00016200ff0c77ac */ /* 0x000ea20008000c00 */
[----:B------:R-:W3:Y:S01]  /*2a20*/  LDCU UR10, c[0x0][0xb0c] ;  /* 0x00016180ff0a77ac */ /* 0x000ee20008000800 */
[----:B------:R-:W4:Y:S01]  /*2a30*/  LDCU UR6, c[0x0][0xb20] ;  /* 0x00016400ff0677ac */ /* 0x000f220008000800 */
[----:B--2---:R-:W-:Y:S02]  /*2a40*/  UIMAD.WIDE.U32 UR8, UR40, UR12, URZ ;  /* 0x0000000c280872a5 */ /* 0x004fe4000f8e00ff */
[----:B------:R-:W-:Y:S02]  /*2a50*/  UIMAD.WIDE.U32 UR4, UR39, UR15, URZ ;  /* 0x0000000f270472a5 */ /* 0x000fe4000f8e00ff */
[----:B---3--:R-:W-:Y:S02]  /*2a60*/  UISETP.NE.AND UP2, UPT, UR10, 0x1, UPT ;  /* 0x000000010a00788c */ /* 0x008fe4000bf45270 */
[----:B------:R-:W-:Y:S01]  /*2a70*/  UISETP.NE.AND UP0, UPT, UR14, 0x1, UPT ;  /* 0x000000010e00788c */ /* 0x000fe2000bf05270 */
[----:B------:R-:W-:-:S02]  /*2a80*/  UMOV UR8, UR9 ;  /* 0x0000000900087c82 */ /* 0x000fc40008000000 */
[----:B------:R-:W-:Y:S01]  /*2a90*/  UMOV UR4, UR5 ;  /* 0x0000000500047c82 */ /* 0x000fe20008000000 */
[----:B------:R-:W-:Y:S02]  /*2aa0*/  USHF.R.U32.HI UR13, URZ, UR13, UR8 ;  /* 0x0000000dff0d7299 */ /* 0x000fe40008011608 */
[----:B----4-:R-:W-:Y:S02]  /*2ab0*/  USHF.R.U32.HI UR4, URZ, UR6, UR4 ;  /* 0x00000006ff047299 */ /* 0x010fe40008011604 */
[----:B------:R-:W-:Y:S02]  /*2ac0*/  USEL UR5, UR40, UR13, !UP2 ;  /* 0x0000000d28057287 */ /* 0x000fe4000d000000 */
[----:B------:R-:W-:-:S04]  /*2ad0*/  USEL UR4, UR39, UR4, !UP0 ;  /* 0x0000000427047287 */ /* 0x000fc8000c000000 */
[----:B------:R-:W-:Y:S02]  /*2ae0*/  UIADD3 UR6, UPT, UPT, UR5, -UR4, URZ ;  /* 0x8000000405067290 */ /* 0x000fe4000fffe0ff */
[----:B------:R-:W-:Y:S02]  /*2af0*/  UIADD3 UR4, UPT, UPT, -UR5, UR4, URZ ;  /* 0x0000000405047290 */ /* 0x000fe4000fffe1ff */
[----:B------:R-:W-:Y:S02]  /*2b00*/  UIMAD UR39, UR6, UR14, UR39 ;  /* 0x0000000e062772a4 */ /* 0x000fe4000f8e0227 */
[----:B------:R-:W-:-:S12]  /*2b10*/  UIMAD UR40, UR4, UR10, UR40 ;  /* 0x0000000a042872a4 */ /* 0x000fd8000f8e0228 */
.L_x_42:
[----:B------:R-:W-:Y:S01]  /*2b20*/  VIADD R11, R11, 0x1 ;  /* 0x000000010b0b7836 */ /* 0x000fe20000000000 */
[----:B------:R-:W-:Y:S02]  /*2b30*/  R2UR UR5, R70 ;  /* 0x00000000460572ca */ /* 0x000fe400000e0000 */
[----:B------:R-:W-:Y:S02]  /*2b40*/  R2UR UR4, R69 ;  /* 0x00000000450472ca */ /* 0x000fe400000e0000 */
[C---:B------:R-:W-:Y:S02]  /*2b50*/  ISETP.NE.AND P0, PT, R11.reuse, 0x2, PT ;  /* 0x000000020b00780c */ /* 0x040fe40003f05270 */
[----:B------:R-:W-:Y:S02]  /*2b60*/  PLOP3.LUT P1, PT, PT, PT, PT, 0x80, 0x8 ;  /* 0x000000000008781c */ /* 0x000fe40003f2f070 */
[----:B------:R-:W-:Y:S02]  /*2b70*/  SEL R3, RZ, 0x1, P0 ;  /* 0x00000001ff037807 */ /* 0x000fe40000000000 */
[----:B------:R-:W-:-:S02]  /*2b80*/  SEL R11, R11, RZ, P0 ;  /* 0x000000ff0b0b7207 */ /* 0x000fc40000000000 */
[----:B------:R-:W-:Y:S01]  /*2b90*/  LOP3.LUT R10, R10, R3, RZ, 0x3c, !PT ;  /* 0x000000030a0a7212 */ /* 0x000fe200078e3cff */
[----:B------:R-:W-:Y:S02]  /*2ba0*/  UIADD3 UR16, UPT, UPT, UR40, UR5, URZ ;  /* 0x0000000528107290 */ /* 0x000fe4000fffe0ff */
[----:B------:R-:W-:Y:S01]  /*2bb0*/  UIADD3 UR20, UPT, UPT, UR39, UR4, URZ ;  /* 0x0000000427147290 */ /* 0x000fe2000fffe0ff */
[----:B------:R-:W-:Y:S11]  /*2bc0*/  BRA.U UP1, `(.L_x_43) ;  /* 0xfffffff101447547 */ /* 0x000ff6000b83ffff */
[----:B------:R-:W-:Y:S01]  /*2bd0*/  UIADD3 UR21, UPT, UPT, UR21, 0x40, URZ ;  /* 0x0000004015157890 */ /* 0x000fe2000fffe0ff */
[----:B------:R-:W-:-:S03]  /*2be0*/  SHF.L.U32 R3, R12, 0x1f, RZ ;  /* 0x0000001f0c037819 */ /* 0x000fc600000006ff */
[----:B------:R-:W-:-:S09]  /*2bf0*/  ULEA UR4, UR7, UR21, 0x3 ;  /* 0x0000001507047291 */ /* 0x000fd2000f8e18ff */
[----:B------:R-:W2:Y:S02]  /*2c00*/  SYNCS.PHASECHK.TRANS64.TRYWAIT P0, [UR4], R3 ;  /* 0x00000003ff0075a7 */ /* 0x000ea40008001104 */
[----:B--2---:R-:W-:Y:S05]  /*2c10*/  @!P0 BRA `(.L_x_44) ;  /* 0x0000006400788947 */ /* 0x004fea0003800000 */
.L_x_148:
[----:B------:R-:W-:-:S04]  /*2c20*/  UIADD3 UR4, UPT, UPT, UR7, 0x1, URZ ;  /* 0x0000000107047890 */ /* 0x000fc8000fffe0ff */
[----:B------:R-:W-:-:S04]  /*2c30*/  UISETP.NE.AND UP0, UPT, UR4, 0x8, UPT ;  /* 0x000000080400788c */ /* 0x000fc8000bf05270 */
[----:B------:R-:W-:Y:S02]  /*2c40*/  USEL UR6, URZ, 0x1, UP0 ;  /* 0x00000001ff067887 */ /* 0x000fe40008000000 */
[----:B------:R-:W-:-:S04]  /*2c50*/  USEL UR4, UR4, URZ, UP0 ;  /* 0x000000ff04047287 */ /* 0x000fc80008000000 */
[----:B------:R-:W-:Y:S01]  /*2c60*/  ULEA UR5, UR4, UR21, 0x3 ;  /* 0x0000001504057291 */ /* 0x000fe2000f8e18ff */
[----:B------:R-:W-:-:S04]  /*2c70*/  LOP3.LUT R2, R12, UR6, RZ, 0x3c, !PT ;  /* 0x000000060c027c12 */ /* 0x000fc8000f8e3cff */
[----:B-1----:R-:W-:-:S04]  /*2c80*/  SHF.L.U32 R3, R2, 0x1f, RZ ;  /* 0x0000001f02037819 */ /* 0x002fc800000006ff */
[----:B------:R-:W1:Y:S02]  /*2c90*/  SYNCS.PHASECHK.TRANS64.TRYWAIT P0, [UR5], R3 ;  /* 0x00000003ff0075a7 */ /* 0x000e640008001105 */
[----:B-1----:R-:W-:Y:S05]  /*2ca0*/  @!P0 BRA `(.L_x_45) ;  /* 0x00000064006c8947 */ /* 0x002fea0003800000 */
.L_x_150:
        /* <DEDUP_REMOVED lines=9> */
.L_x_152:
        /* <DEDUP_REMOVED lines=9> */
.L_x_154:
        /* <DEDUP_REMOVED lines=9> */
.L_x_156:
        /* <DEDUP_REMOVED lines=9> */
.L_x_158:
        /* <DEDUP_REMOVED lines=9> */
.L_x_160:
[----:B------:R-:W-:-:S04]  /*2f80*/  UIADD3 UR4, UPT, UPT, UR4, 0x1, URZ ;  /* 0x0000000104047890 */ /* 0x000fc8000fffe0ff */
[----:B------:R-:W-:-:S04]  /*2f90*/  UISETP.NE.AND UP0, UPT, UR4, 0x8, UPT ;  /* 0x000000080400788c */ /* 0x000fc8000bf05270 */
[----:B------:R-:W-:Y:S02]  /*2fa0*/  USEL UR5, URZ, 0x1, UP0 ;  /* 0x00000001ff057887 */ /* 0x000fe40008000000 */
[----:B------:R-:W-:-:S04]  /*2fb0*/  USEL UR4, UR4, URZ, UP0 ;  /* 0x000000ff04047287 */ /* 0x000fc80008000000 */
[----:B------:R-:W-:Y:S01]  /*2fc0*/  ULEA UR4, UR4, UR21, 0x3 ;  /* 0x0000001504047291 */ /* 0x000fe2000f8e18ff */
[----:B-1----:R-:W-:-:S04]  /*2fd0*/  LOP3.LUT R3, R2, UR5, RZ, 0x3c, !PT ;  /* 0x0000000502037c12 */ /* 0x002fc8000f8e3cff */
[----:B------:R-:W-:Y:S01]  /*2fe0*/  SHF.L.U32 R3, R3, 0x1f, RZ ;  /* 0x0000001f03037819 */ /* 0x000fe200000006ff */
[----:B------:R-:W-:-:S07]  /*2ff0*/  IMAD.U32 R0, RZ, RZ, UR4 ;  /* 0x00000004ff007e24 */ /* 0x000fce000f8e00ff */
.L_x_51:
[----:B-1----:R1:W2:Y:S02]  /*3000*/  SYNCS.PHASECHK.TRANS64.TRYWAIT P0, [R0+URZ], R3 ;  /* 0x00000003000075a7 */ /* 0x0022a400080011ff */
[----:B--2---:R-:W-:Y:S05]  /*3010*/  @!P0 NANOSLEEP.SYNCS 0x989680 ;  /* 0x009896800000895d */ /* 0x004fea0003900000 */
[----:B------:R-:W2:Y:S02]  /*3020*/  @!P0 SYNCS.PHASECHK.TRANS64 P0, [R0+URZ], R3 ;  /* 0x00000003000085a7 */ /* 0x000ea400080010ff */
[----:B--2---:R-:W-:Y:S05]  /*3030*/  @P0 EXIT ;  /* 0x000000000000094d */ /* 0x004fea0003800000 */
[----:B------:R-:W-:Y:S05]  /*3040*/  BRA `(.L_x_51) ;  /* 0xfffffffc00ec7947 */ /* 0x000fea000383ffff */
.L_x_23:
[----:B------:R-:W1:Y:S02]  /*3050*/  S2UR UR4, SR_CgaCtaId ;  /* 0x00000000000479c3 */ /* 0x000e640000008800 */
[----:B-1----:R-:W-:-:S04]  /*3060*/  UISETP.NE.AND UP0, UPT, UR4, URZ, UPT ;  /* 0x000000ff0400728c */ /* 0x002fc8000bf05270 */
[----:B------:R-:W-:-:S09]  /*3070*/  UISETP.NE.OR UP0, UPT, UR17, 0x1, UP0 ;  /* 0x000000011100788c */ /* 0x000fd20008705670 */
[----:B------:R-:W-:Y:S05]  /*3080*/  BRA.U UP0, `(.L_x_52) ;  /* 0x00000005004c7547 */ /* 0x000fea000b800000 */
[----:B------:R-:W1:Y:S01]  /*3090*/  S2UR UR5, SR_CgaCtaId ;  /* 0x00000000000579c3 */ /* 0x000e620000008800 */
[----:B------:R-:W-:Y:S01]  /*30a0*/  UMOV UR4, 0x400 ;  /* 0x0000040000047882 */ /* 0x000fe20000000000 */
[----:B------:R-:W-:Y:S01]  /*30b0*/  ISETP.GE.U32.AND P2, PT, R0, 0x10, PT ;  /* 0x000000100000780c */ /* 0x000fe20003f46070 */
[----:B------:R-:W-:Y:S01]  /*30c0*/  IMAD.MOV.U32 R12, RZ, RZ, 0x1 ;  /* 0x00000001ff0c7424 */ /* 0x000fe200078e00ff */
[----:B------:R-:W-:Y:S02]  /*30d0*/  CS2R R10, SRZ ;  /* 0x00000000000a7805 */ /* 0x000fe4000001ff00 */
[----:B------:R-:W-:Y:S01]  /*30e0*/  CS2R R8, SRZ ;  /* 0x0000000000087805 */ /* 0x000fe2000001ff00 */
[----:B-1----:R-:W-:-:S03]  /*30f0*/  ULEA UR6, UR5, UR4, 0x18 ;  /* 0x0000000405067291 */ /* 0x002fc6000f8ec0ff */
[----:B------:R-:W-:-:S09]  /*3100*/  UMOV UR5, URZ ;  /* 0x000000ff00057c82 */ /* 0x000fd20008000000 */
.L_x_56:
[----:B------:R-:W-:Y:S02]  /*3110*/  LEA R2, R8, UR6, 0x3 ;  /* 0x0000000608027c11 */ /* 0x000fe4000f8e18ff */
[----:B------:R-:W-:-:S03]  /*3120*/  SHF.L.U32 R5, R9, 0x1f, RZ ;  /* 0x0000001f09057819 */ /* 0x000fc600000006ff */
[----:B------:R-:W-:Y:S01]  /*3130*/  VIADD R4, R2, 0x140 ;  /* 0x0000014002047836 */ /* 0x000fe20000000000 */
[----:B------:R-:W1:Y:S02]  /*3140*/  SYNCS.PHASECHK.TRANS64.TRYWAIT P0, [R2+URZ+0x130], R5 ;  /* 0x00013005020075a7 */ /* 0x000e6400080011ff */
[----:B-1----:R-:W-:Y:S05]  /*3150*/  @!P0 BRA `(.L_x_53) ;  /* 0x0000006000d08947 */ /* 0x002fea0003800000 */
.L_x_161:
[----:B------:R-:W-:Y:S01]  /*3160*/  ULEA UR4, UR5, UR6, 0x3 ;  /* 0x0000000605047291 */ /* 0x000fe2000f8e18ff */
[----:B------:R-:W-:Y:S02]  /*3170*/  PRMT R4, RZ, 0x654, R4 ;  /* 0x00000654ff047816 */ /* 0x000fe40000000004 */
[----:B-1----:R-:W-:Y:S01]  /*3180*/  SHF.L.U32 R5, R12, 0x1f, RZ ;  /* 0x0000001f0c057819 */ /* 0x002fe200000006ff */
[----:B------:R-:W-:Y:S01]  /*3190*/  UIADD3 UR7, UPT, UPT, UR4, 0xd0, URZ ;  /* 0x000000d004077890 */ /* 0x000fe2000fffe0ff */
[----:B------:R1:W-:Y:S05]  /*31a0*/  SYNCS.ARRIVE.TRANS64.RED.A1T0 RZ, [R4+URZ], RZ ;  /* 0x000000ff04ff79a7 */ /* 0x0003ea00081004ff */
[----:B------:R-:W-:Y:S01]  /*31b0*/  IMAD.U32 R7, RZ, RZ, UR7 ;  /* 0x00000007ff077e24 */ /* 0x000fe2000f8e00ff */
[----:B------:R-:W2:Y:S04]  /*31c0*/  SYNCS.PHASECHK.TRANS64.TRYWAIT P0, [UR4+0xe0], R5 ;  /* 0x0000e005ff0075a7 */ /* 0x000ea80008001104 */
[----:B------:R-:W-:Y:S01]  /*31d0*/  PRMT R6, R0, 0x654, R7 ;  /* 0x0000065400067816 */ /* 0x000fe20000000007 */
[----:B-1----:R-:W-:Y:S01]  /*31e0*/  @!P2 IMAD.MOV.U32 R4, RZ, RZ, 0x10 ;  /* 0x00000010ff04a424 */ /* 0x002fe200078e00ff */
[----:B--2---:R-:W-:Y:S06]  /*31f0*/  @!P0 BRA `(.L_x_54) ;  /* 0x0000006000bc8947 */ /* 0x004fec0003800000 */
.L_x_163:
[----:B------:R-:W-:Y:S01]  /*3200*/  ULEA UR8, UR5, UR6, 0x4 ;  /* 0x0000000605087291 */ /* 0x000fe2000f8e20ff */
[----:B------:R-:W-:Y:S01]  /*3210*/  SEL R3, R6, R3, !P2 ;  /* 0x0000000306037207 */ /* 0x000fe20005000000 */
[----:B------:R-:W-:Y:S01]  /*3220*/  UIADD3 UR9, UPT, UPT, UR4, 0xd0, URZ ;  /* 0x000000d004097890 */ /* 0x000fe2000fffe0ff */
[----:B-1----:R-:W-:Y:S01]  /*3230*/  LEA R2, R11, UR6, 0x3 ;  /* 0x000000060b027c11 */ /* 0x002fe2000f8e18ff */
[----:B------:R-:W-:Y:S01]  /*3240*/  UIADD3 UR8, UPT, UPT, UR8, 0x160, URZ ;  /* 0x0000016008087890 */ /* 0x000fe2000fffe0ff */
[----:B------:R-:W-:Y:S01]  /*3250*/  SHF.L.U32 R5, R10, 0x1f, RZ ;  /* 0x0000001f0a057819 */ /* 0x000fe200000006ff */
[----:B------:R1:W-:Y:S01]  /*3260*/  @!P2 SYNCS.ARRIVE.TRANS64.RED RZ, [R3+URZ], R4 ;  /* 0x0000000403ffa9a7 */ /* 0x0003e200080004ff */
[----:B------:R-:W-:Y:S01]  /*3270*/  UIADD3 UR4, UPT, UPT, UR5, 0x1, URZ ;  /* 0x0000000105047890 */ /* 0x000fe2000fffe0ff */
[----:B------:R-:W-:-:S03]  /*3280*/  VIADD R8, R8, 0x1 ;  /* 0x0000000108087836 */ /* 0x000fc60000000000 */
[----:B------:R-:W-:Y:S02]  /*3290*/  UISETP.NE.AND UP0, UPT, UR4, 0x2, UPT ;  /* 0x000000020400788c */ /* 0x000fe4000bf05270 */
[----:B------:R-:W-:Y:S06]  /*32a0*/  UGETNEXTWORKID.BROADCAST [UR8], [UR9] ;  /* 0x00000000080073ca */ /* 0x000fec0008000100 */
[----:B------:R-:W-:Y:S01]  /*32b0*/  USEL UR7, URZ, 0x1, UP0 ;  /* 0x00000001ff077887 */ /* 0x000fe20008000000 */
[----:B------:R-:W-:Y:S01]  /*32c0*/  ISETP.NE.AND P0, PT, R8, 0x2, PT ;  /* 0x000000020800780c */ /* 0x000fe20003f05270 */
[----:B------:R-:W-:Y:S01]  /*32d0*/  USEL UR5, UR4, URZ, UP0 ;  /* 0x000000ff04057287 */ /* 0x000fe20008000000 */
[----:B------:R-:W2:Y:S03]  /*32e0*/  SYNCS.PHASECHK.TRANS64.TRYWAIT P1, [R2+URZ+0xd0], R5 ;  /* 0x0000d005020075a7 */ /* 0x000ea600080211ff */
[----:B------:R-:W-:Y:S01]  /*32f0*/  LOP3.LUT R12, R12, UR7, RZ, 0x3c, !PT ;  /* 0x000000070c0c7c12 */ /* 0x000fe2000f8e3cff */
[----:B-12---:R-:W-:Y:S07]  /*3300*/  @!P1 BRA `(.L_x_55) ;  /* 0x0000006000909947 */ /* 0x006fee0003800000 */
.L_x_164:
[C---:B------:R-:W-:Y:S01]  /*3310*/  LEA R4, R11.reuse, UR6, 0x4 ;  /* 0x000000060b047c11 */ /* 0x040fe2000f8e20ff */
[----:B-1----:R-:W-:Y:S01]  /*3320*/  VIADD R2, R2, 0xe0 ;  /* 0x000000e002027836 */ /* 0x002fe20000000000 */
[----:B------:R-:W-:Y:S01]  /*3330*/  SEL R8, R8, RZ, P0 ;  /* 0x000000ff08087207 */ /* 0x000fe20000000000 */
[----:B------:R-:W-:-:S03]  /*3340*/  VIADD R11, R11, 0x1 ;  /* 0x000000010b0b7836 */ /* 0x000fc60000000000 */
[----:B------:R-:W1:Y:S01]  /*3350*/  LDS.128 R4, [R4+0x160] ;  /* 0x0001600004047984 */ /* 0x000e620000000c00 */
[----:B------:R-:W-:Y:S02]  /*3360*/  PRMT R2, RZ, 0x654, R2 ;  /* 0x00000654ff027816 */ /* 0x000fe40000000002 */
[C---:B------:R-:W-:Y:S01]  /*3370*/  ISETP.NE.AND P1, PT, R11.reuse, 0x2, PT ;  /* 0x000000020b00780c */ /* 0x040fe20003f25270 */
[----:B------:R-:W-:Y:S01]  /*3380*/  @!PT LDS RZ, [RZ] ;  /* 0x00000000fffff984 */ /* 0x000fe20000000800 */
[----:B------:R-:W-:Y:S01]  /*3390*/  @!PT LDS RZ, [RZ] ;  /* 0x00000000fffff984 */ /* 0x000fe20000000800 */
[----:B------:R-:W-:Y:S01]  /*33a0*/  @!PT LDS RZ, [RZ] ;  /* 0x00000000fffff984 */ /* 0x000fe20000000800 */
[----:B------:R-:W-:Y:S01]  /*33b0*/  @!PT LDS RZ, [RZ] ;  /* 0x00000000fffff984 */ /* 0x000fe20000000800 */
[----:B------:R2:W-:Y:S06]  /*33c0*/  MEMBAR.ALL.CTA ;  /* 0x0000000000007992 */ /* 0x0005ec0000008000 */
[----:B--2---:R-:W2:Y:S01]  /*33d0*/  FENCE.VIEW.ASYNC.S ;  /* 0x00000000000073c6 */ /* 0x004ea20000000000 */
[----:B------:R-:W-:Y:S01]  /*33e0*/  SEL R11, R11, RZ, P1 ;  /* 0x000000ff0b0b7207 */ /* 0x000fe20000800000 */
[----:B--2---:R2:W-:Y:S01]  /*33f0*/  SYNCS.ARRIVE.TRANS64.RED.A1T0 RZ, [R2+URZ], RZ ;  /* 0x000000ff02ff79a7 */ /* 0x0045e200081004ff */
[----:B-1----:R-:W-:-:S02]  /*3400*/  LOP3.LUT P3, RZ, R6, 0x1, RZ, 0xc0, !PT ;  /* 0x0000000106ff7812 */ /* 0x002fc4000786c0ff */
[----:B------:R-:W-:-:S04]  /*3410*/  SEL R5, RZ, 0x1, P1 ;  /* 0x00000001ff057807 */ /* 0x000fc80000800000 */
[----:B------:R-:W-:Y:S02]  /*3420*/  LOP3.LUT R10, R10, R5, RZ, 0x3c, !PT ;  /* 0x000000050a0a7212 */ /* 0x000fe400078e3cff */
[----:B--2---:R-:W-:-:S04]  /*3430*/  SEL R2, RZ, 0x1, P0 ;  /* 0x00000001ff027807 */ /* 0x004fc80000000000 */
[----:B------:R-:W-:Y:S01]  /*3440*/  LOP3.LUT R9, R9, R2, RZ, 0x3c, !PT ;  /* 0x0000000209097212 */ /* 0x000fe200078e3cff */
[----:B------:R-:W-:Y:S06]  /*3450*/  @P3 BRA `(.L_x_56) ;  /* 0xfffffffc002c3947 */ /* 0x000fec000383ffff */
[----:B------:R-:W-:Y:S01]  /*3460*/  ULEA UR4, UR5, UR6, 0x3 ;  /* 0x0000000605047291 */ /* 0x000fe2000f8e18ff */
[----:B------:R-:W-:-:S08]  /*3470*/  SHF.L.U32 R3, R12, 0x1f, RZ ;  /* 0x0000001f0c037819 */ /* 0x000fd000000006ff */
[----:B------:R-:W1:Y:S02]  /*3480*/  SYNCS.PHASECHK.TRANS64 P0, [UR4+0xe0], R3 ;  /* 0x0000e003ff0075a7 */ /* 0x000e640008001004 */
[----:B-1----:R-:W-:Y:S05]  /*3490*/  @P0 BRA `(.L_x_57) ;  /* 0x0000000000080947 */ /* 0x002fea0003800000 */
[----:B------:R-:W1:Y:S02]  /*34a0*/  SYNCS.PHASECHK.TRANS64.TRYWAIT P0, [UR4+0xe0], R3 ;  /* 0x0000e003ff0075a7 */ /* 0x000e640008001104 */
[----:B-1----:R-:W-:Y:S05]  /*34b0*/  @!P0 BRA `(.L_x_58) ;  /* 0x0000006000388947 */ /* 0x002fea0003800000 */
.L_x_57:
[----:B------:R-:W-:-:S04]  /*34c0*/  UIADD3 UR7, UPT, UPT, UR5, 0x1, URZ ;  /* 0x0000000105077890 */ /* 0x000fc8000fffe0ff */
[----:B------:R-:W-:-:S04]  /*34d0*/  UISETP.NE.AND UP0, UPT, UR7, 0x2, UPT ;  /* 0x000000020700788c */ /* 0x000fc8000bf05270 */
[----:B------:R-:W-:Y:S02]  /*34e0*/  USEL UR8, URZ, 0x1, UP0 ;  /* 0x00000001ff087887 */ /* 0x000fe40008000000 */
[----:B------:R-:W-:-:S04]  /*34f0*/  USEL UR7, UR7, URZ, UP0 ;  /* 0x000000ff07077287 */ /* 0x000fc80008000000 */
[----:B------:R-:W-:Y:S01]  /*3500*/  ULEA UR7, UR7, UR6, 0x3 ;  /* 0x0000000607077291 */ /* 0x000fe2000f8e18ff */
[----:B-1----:R-:W-:-:S04]  /*3510*/  LOP3.LUT R3, R12, UR8, RZ, 0x3c, !PT ;  /* 0x000000080c037c12 */ /* 0x002fc8000f8e3cff */
[----:B------:R-:W-:-:S04]  /*3520*/  SHF.L.U32 R0, R3, 0x1f, RZ ;  /* 0x0000001f03007819 */ /* 0x000fc800000006ff */
[----:B------:R-:W1:Y:S02]  /*3530*/  SYNCS.PHASECHK.TRANS64 P0, [UR7+0xe0], R0 ;  /* 0x0000e000ff0075a7 */ /* 0x000e640008001007 */
[----:B-1----:R-:W-:Y:S05]  /*3540*/  @P0 EXIT ;  /* 0x000000000000094d */ /* 0x002fea0003800000 */
[----:B------:R-:W-:Y:S02]  /*3550*/  SHF.L.U32 R3, R3, 0x1f, RZ ;  /* 0x0000001f03037819 */ /* 0x000fe400000006ff */
[----:B------:R-:W-:-:S07]  /*3560*/  MOV R0, UR7 ;  /* 0x0000000700007c02 */ /* 0x000fce0008000f00 */
.L_x_59:
[----:B-1----:R1:W2:Y:S02]  /*3570*/  SYNCS.PHASECHK.TRANS64.TRYWAIT P0, [R0+URZ+0xe0], R3 ;  /* 0x0000e003000075a7 */ /* 0x0022a400080011ff */
[----:B--2---:R-:W-:Y:S05]  /*3580*/  @!P0 NANOSLEEP.SYNCS 0x989680 ;  /* 0x009896800000895d */ /* 0x004fea0003900000 */
[----:B------:R-:W2:Y:S02]  /*3590*/  @!P0 SYNCS.PHASECHK.TRANS64 P0, [R0+URZ+0xe0], R3 ;  /* 0x0000e003000085a7 */ /* 0x000ea400080010ff */
[----:B--2---:R-:W-:Y:S05]  /*35a0*/  @P0 EXIT ;  /* 0x000000000000094d */ /* 0x004fea0003800000 */
[----:B------:R-:W-:Y:S05]  /*35b0*/  BRA `(.L_x_59) ;  /* 0xfffffffc00ec7947 */ /* 0x000fea000383ffff */
.L_x_52:
[----:B------:R-:W-:Y:S05]  /*35c0*/  BRA.U UP4, `(.L_x_60) ;  /* 0x0000000d04d87547 */ /* 0x000fea000b800000 */
[----:B------:R-:W1:Y:S01]  /*35d0*/  S2UR UR7, SR_CgaCtaId ;  /* 0x00000000000779c3 */ /* 0x000e620000008800 */
[----:B------:R-:W-:Y:S01]  /*35e0*/  UMOV UR4, 0x40 ;  /* 0x0000004000047882 */ /* 0x000fe20000000000 */
[----:B------:R-:W-:Y:S01]  /*35f0*/  NOP ;  /* 0x0000000000007918 */ /* 0x000fe20000000000 */
[----:B------:R-:W-:Y:S01]  /*3600*/  UMOV UR6, 0x400 ;  /* 0x0000040000067882 */ /* 0x000fe20000000000 */
[----:B-1----:R-:W-:Y:S02]  /*3610*/  ULEA UR5, UR7, UR4, 0x18 ;  /* 0x0000000407057291 */ /* 0x002fe4000f8ec0ff */
[----:B------:R-:W-:-:S07]  /*3620*/  ULEA UR6, UR7, UR6, 0x18 ;  /* 0x0000000607067291 */ /* 0x000fce000f8ec0ff */
[----:B------:R-:W1:Y:S02]  /*3630*/  LDS.U8 R0, [UR5+0x1c] ;  /* 0x00001c05ff007984 */ /* 0x000e640008000000 */
[----:B-1----:R-:W-:-:S13]  /*3640*/  ISETP.NE.AND P0, PT, R0, RZ, PT ;  /* 0x000000ff0000720c */ /* 0x002fda0003f05270 */
[----:B------:R-:W-:Y:S05]  /*3650*/  @P0 BRA `(.L_x_61) ;  /* 0x0000000000580947 */ /* 0x000fea0003800000 */
[----:B------:R-:W-:-:S13]  /*3660*/  ELECT P0, URZ, PT ;  /* 0x0000000000ff782f */ /* 0x000fda0003800000 */
[----:B------:R-:W-:Y:S05]  /*3670*/  @!P0 BRA `(.L_x_62) ;  /* 0x0000000000608947 */ /* 0x000fea0003800000 */
[----:B------:R-:W-:Y:S01]  /*3680*/  UMOV UR4, 0x10 ;  /* 0x0000001000047882 */ /* 0x000fe20000000000 */
[----:B------:R-:W-:Y:S01]  /*3690*/  HFMA2 R0, -RZ, RZ, 0, 5.9604644775390625e-08 ;  /* 0x00000001ff007431 */ /* 0x000fe200000001ff */
[----:B------:R-:W-:-:S03]  /*36a0*/  MOV R3, 0xffff ;  /* 0x0000ffff00037802 */ /* 0x000fc60000000f00 */
[----:B------:R-:W-:Y:S04]  /*36b0*/  DEPBAR.LE SB1, 0x36 ;  /* 0x00009d800000791a */ /* 0x000fe80000000000 */
[----:B------:R-:W1:Y:S02]  /*36c0*/  UTCATOMSWS.FIND_AND_SET.ALIGN UP0, UR4, UR4 ;  /* 0x00000004000475e3 */ /* 0x000e640008000800 */
[----:B-1----:R-:W-:Y:S01]  /*36d0*/  MOV R4, UR4 ;  /* 0x0000000400047c02 */ /* 0x002fe20008000f00 */
[----:B------:R-:W-:Y:S06]  /*36e0*/  BRA.U UP0, `(.L_x_63) ;  /* 0x0000000100187547 */ /* 0x000fec000b800000 */
.L_x_64:
[----:B------:R-:W-:Y:S05]  /*36f0*/  NANOSLEEP 0x64 ;  /* 0x000000640000795d */ /* 0x000fea0003800000 */
[----:B------:R-:W-:-:S05]  /*3700*/  UMOV UR4, 0x10 ;  /* 0x0000001000047882 */ /* 0x000fca0000000000 */
[----:B------:R-:W-:Y:S04]  /*3710*/  DEPBAR.LE SB1, 0x36 ;  /* 0x00009d800000791a */ /* 0x000fe80000000000 */
[----:B------:R-:W1:Y:S02]  /*3720*/  UTCATOMSWS.FIND_AND_SET.ALIGN UP0, UR4, UR4 ;  /* 0x00000004000475e3 */ /* 0x000e640008000800 */
[----:B-1----:R-:W-:Y:S01]  /*3730*/  MOV R4, UR4 ;  /* 0x0000000400047c02 */ /* 0x002fe20008000f00 */
[----:B------:R-:W-:Y:S05]  /*3740*/  BRA.U !UP0, `(.L_x_64) ;  /* 0xfffffffd08e87547 */ /* 0x000fea000b83ffff */
.L_x_63:
[-C--:B------:R-:W-:Y:S02]  /*3750*/  SHF.L.U32 R3, R3, R4.reuse, RZ ;  /* 0x0000000403037219 */ /* 0x080fe400000006ff */
[----:B------:R-:W-:Y:S01]  /*3760*/  SHF.L.U32 R0, R0, R4, RZ ;  /* 0x0000000400007219 */ /* 0x000fe200000006ff */
[----:B------:R-:W-:Y:S02]  /*3770*/  IMAD.SHL.U32 R4, R4, 0x20, RZ ;  /* 0x0000002004047824 */ /* 0x000fe400078e00ff */
[----:B------:R1:W-:Y:S04]  /*3780*/  ATOMS.OR RZ, [UR5+0x14], R3 ;  /* 0x00001403ffff798c */ /* 0x0003e8000b000005 */
[----:B------:R1:W-:Y:S04]  /*3790*/  ATOMS.OR RZ, [UR5+0x18], R0 ;  /* 0x00001800ffff798c */ /* 0x0003e8000b000005 */
[----:B------:R1:W-:Y:S01]  /*37a0*/  STS [UR6+0x180], R4 ;  /* 0x00018004ff007988 */ /* 0x0003e20008000806 */
[----:B------:R-:W-:Y:S05]  /*37b0*/  BRA `(.L_x_62) ;  /* 0x0000000000107947 */ /* 0x000fea0003800000 */
.L_x_61:
[----:B------:R-:W-:Y:S02]  /*37c0*/  MOV R0, 0xffffffff ;  /* 0xffffffff00007802 */ /* 0x000fe40000000f00 */
[----:B------:R-:W-:-:S03]  /*37d0*/  MOV R4, 0x3800 ;  /* 0x0000380000047802 */ /* 0x000fc60000000f00 */
[----:B------:R1:W-:Y:S04]  /*37e0*/  STS [UR6+0x180], R0 ;  /* 0x00018000ff007988 */ /* 0x0003e80008000806 */
[----:B-1---5:R-:W-:Y:S05]  /*37f0*/  CALL.REL.NOINC `($__internal_1_$__cuda_sm10x_tcgen05_guardrail_trap_phase_invalid_during_alloc) ;  /* 0x0000006400807944 */ /* 0x022fea0003c00000 */
.L_x_62:
[----:B------:R-:W-:Y:S05]  /*3800*/  WARPSYNC.ALL ;  /* 0x0000000000007948 */ /* 0x000fea0003800000 */
[----:B------:R-:W2:Y:S01]  /*3810*/  S2UR UR4, SR_CgaCtaId ;  /* 0x00000000000479c3 */ /* 0x000ea20000008800 */
[----:B------:R-:W-:Y:S01]  /*3820*/  UMOV UR26, 0x400 ;  /* 0x00000400001a7882 */ /* 0x000fe20000000000 */
[----:B------:R-:W-:-:S06]  /*3830*/  NOP ;  /* 0x0000000000007918 */ /* 0x000fcc0000000000 */
[----:B------:R-:W-:Y:S06]  /*3840*/  BAR.ARV 0x6, 0xa0 ;  /* 0x0182800000007b1d */ /* 0x000fec0000002000 */
[----:B------:R-:W3:Y:S01]  /*3850*/  LDCU UR5, c[0x0][0x38c] ;  /* 0x00007180ff0577ac */ /* 0x000ee20008000800 */
[----:B------:R-:W-:Y:S01]  /*3860*/  LOP3.LUT R2, R2, 0xffff, RZ, 0xc0, !PT ;  /* 0x0000ffff02027812 */ /* 0x000fe200078ec0ff */
[----:B------:R-:W-:Y:S01]  /*3870*/  IMAD.MOV.U32 R11, RZ, RZ, 0x1 ;  /* 0x00000001ff0b7424 */ /* 0x000fe200078e00ff */
[----:B------:R-:W-:Y:S01]  /*3880*/  CS2R R8, SRZ ;  /* 0x0000000000087805 */ /* 0x000fe2000001ff00 */
[----:B------:R-:W4:Y:S01]  /*3890*/  LDCU UR7, c[0x0][0x38c] ;  /* 0x00007180ff0777ac */ /* 0x000f220008000800 */
[----:B------:R-:W-:Y:S01]  /*38a0*/  R2UR UR27, R2 ;  /* 0x00000000021b72ca */ /* 0x000fe200000e0000 */
[----:B------:R-:W-:Y:S01]  /*38b0*/  IMAD.MOV.U32 R10, RZ, RZ, RZ ;  /* 0x000000ffff0a7224 */ /* 0x000fe200078e00ff */
[----:B------:R-:W-:Y:S01]  /*38c0*/  UMOV UR30, URZ ;  /* 0x000000ff001e7c82 */ /* 0x000fe20008000000 */
[----:B------:R-:W-:Y:S01]  /*38d0*/  UMOV UR24, URZ ;  /* 0x000000ff00187c82 */ /* 0x000fe20008000000 */
[----:B--2---:R-:W-:Y:S01]  /*38e0*/  ULEA UR26, UR4, UR26, 0x18 ;  /* 0x0000001a041a7291 */ /* 0x004fe2000f8ec0ff */
[----:B------:R-:W-:Y:S01]  /*38f0*/  UMOV UR38, 0x0 ;  /* 0x0000000000267882 */ /* 0x000fe20000000000 */
[----:B------:R-:W-:-:S02]  /*3900*/  UMOV UR39, 0x4200910 ;  /* 0x0420091000277882 */ /* 0x000fc40000000000 */
[----:B------:R-:W-:Y:S02]  /*3910*/  UIADD3 UR4, UPT, UPT, UR26, 0x8800, URZ ;  /* 0x000088001a047890 */ /* 0x000fe4000fffe0ff */
[----:B------:R-:W-:Y:S02]  /*3920*/  UIADD3 UR6, UPT, UPT, UR26, 0x18800, URZ ;  /* 0x000188001a067890 */ /* 0x000fe4000fffe0ff */
[----:B---3--:R-:W-:Y:S01]  /*3930*/  UIADD3 UR5, UPT, UPT, UR5, 0x1f, URZ ;  /* 0x0000001f05057890 */ /* 0x008fe2000fffe0ff */
[----:B-1----:R-:W1:Y:S01]  /*3940*/  LDS R0, [UR26+0x180] ;  /* 0x0001801aff007984 */ /* 0x002e620008000800 */
[----:B------:R-:W-:Y:S01]  /*3950*/  UMOV UR36, 0x0 ;  /* 0x0000000000247882 */ /* 0x000fe20000000000 */
[----:B------:R-:W-:Y:S01]  /*3960*/  UMOV UR37, 0x4200910 ;  /* 0x0420091000257882 */ /* 0x000fe20000000000 */
[----:B------:R-:W-:Y:S02]  /*3970*/  USHF.R.S32.HI UR40, URZ, 0x1f, UR5 ;  /* 0x0000001fff287899 */ /* 0x000fe40008011405 */
[----:B----4-:R-:W-:-:S02]  /*3980*/  UISETP.GE.AND UP4, UPT, UR7, 0x1, UPT ;  /* 0x000000010700788c */ /* 0x010fc4000bf86270 */
[----:B------:R-:W-:Y:S02]  /*3990*/  ULEA.HI UR40, UR40, UR5, URZ, 0x5 ;  /* 0x0000000528287291 */ /* 0x000fe4000f8f28ff */
[----:B------:R-:W-:Y:S02]  /*39a0*/  USHF.R.U32.HI UR5, URZ, 0x4, UR4 ;  /* 0x00000004ff057899 */ /* 0x000fe40008011604 */
[----:B------:R-:W-:Y:S02]  /*39b0*/  USHF.R.S32.HI UR40, URZ, 0x5, UR40 ;  /* 0x00000005ff287899 */ /* 0x000fe40008011428 */
[----:B------:R-:W-:Y:S02]  /*39c0*/  USHF.R.U32.HI UR4, URZ, 0x4, UR6 ;  /* 0x00000004ff047899 */ /* 0x000fe40008011606 */
[----:B------:R-:W-:Y:S02]  /*39d0*/  UISETP.LT.AND UP0, UPT, UR40, 0x1, UPT ;  /* 0x000000012800788c */ /* 0x000fe4000bf01270 */
[----:B------:R-:W-:-:S02]  /*39e0*/  ULOP3.LUT UR5, UR5, 0x3fff, URZ, 0xc0, !UPT ;  /* 0x00003fff05057892 */ /* 0x000fc4000f8ec0ff */
[----:B------:R-:W-:Y:S02]  /*39f0*/  ULOP3.LUT UR4, UR4, 0x3fff, URZ, 0xc0, !UPT ;  /* 0x00003fff04047892 */ /* 0x000fe4000f8ec0ff */
[----:B------:R-:W-:Y:S02]  /*3a00*/  USEL UR41, UR40, 0x1, !UP0 ;  /* 0x0000000128297887 */ /* 0x000fe4000c000000 */
[----:B------:R-:W-:Y:S02]  /*3a10*/  ULOP3.LUT UR28, UR5, 0x10000, URZ, 0xfc, !UPT ;  /* 0x00010000051c7892 */ /* 0x000fe4000f8efcff */
[----:B------:R-:W-:Y:S02]  /*3a20*/  ULOP3.LUT UR29, UR4, 0x10000, URZ, 0xfc, !UPT ;  /* 0x00010000041d7892 */ /* 0x000fe4000f8efcff */
[----:B------:R-:W-:Y:S01]  /*3a30*/  UIADD3 UR41, UPT, UPT, -UR41, URZ, URZ ;  /* 0x000000ff29297290 */ /* 0x000fe2000fffe1ff */
[----:B------:R-:W-:Y:S01]  /*3a40*/  UMOV UR34, 0x0 ;  /* 0x0000000000227882 */ /* 0x000fe20000000000 */
[----:B------:R-:W-:Y:S01]  /*3a50*/  UMOV UR35, 0x4200910 ;  /* 0x0420091000237882 */ /* 0x000fe20000000000 */
[----:B------:R-:W-:Y:S01]  /*3a60*/  UMOV UR32, 0x0 ;  /* 0x0000000000207882 */ /* 0x000fe20000000000 */
[----:B------:R-:W-:Y:S01]  /*3a70*/  UMOV UR33, 0x4200910 ;  /* 0x0420091000217882 */ /* 0x000fe20000000000 */
[----:B-1----:R-:W-:-:S15]  /*3a80*/  R2UR UR42, R0 ;  /* 0x00000000002a72ca */ /* 0x002fde00000e0000 */
.L_x_71:
[----:B------:R-:W-:Y:S02]  /*3a90*/  LEA R0, R10, UR26, 0x3 ;  /* 0x0000001a0a007c11 */ /* 0x000fe4000f8e18ff */
[----:B------:R-:W-:Y:S02]  /*3aa0*/  SHF.L.U32 R5, R9, 0x1f, RZ ;  /* 0x0000001f09057819 */ /* 0x000fe400000006ff */
[----:B------:R-:W-:Y:S01]  /*3ab0*/  PLOP3.LUT P0, PT, PT, PT, UP4, 0x80, 0x8 ;  /* 0x000000000008781c */ /* 0x000fe20003f0f048 */
[----:B------:R-:W-:Y:S01]  /*3ac0*/  VIADD R3, R0, 0xe0 ;  /* 0x000000e000037836 */ /* 0x000fe20000000000 */
[----:B-1----:R-:W1:Y:S02]  /*3ad0*/  SYNCS.PHASECHK.TRANS64.TRYWAIT P1, [R0+URZ+0xd0], R5 ;  /* 0x0000d005000075a7 */ /* 0x002e6400080211ff */
[----:B-1-3--:R-:W-:Y:S09]  /*3ae0*/  @!P1 BRA `(.L_x_65) ;  /* 0x0000005800c49947 */ /* 0x00aff20003800000 */
.L_x_166:
[----:B------:R-:W-:Y:S01]  /*3af0*/  LEA R4, R10, UR26, 0x4 ;  /* 0x0000001a0a047c11 */ /* 0x000fe2000f8e20ff */
[----:B------:R-:W-:Y:S01]  /*3b00*/  @UP4 ULEA UR4, UR24, UR26, 0x3 ;  /* 0x0000001a18044291 */ /* 0x000fe2000f8e18ff */
[----:B------:R-:W-:Y:S01]  /*3b10*/  PLOP3.LUT P2, PT, PT, PT, PT, 0x80, 0x8 ;  /* 0x000000000008781c */ /* 0x000fe20003f4f070 */
[----:B------:R-:W-:Y:S01]  /*3b20*/  ULEA UR31, UR30, UR26, 0x3 ;  /* 0x0000001a1e1f7291 */ /* 0x000fe2000f8e18ff */
[----:B------:R-:W-:Y:S02]  /*3b30*/  PRMT R3, RZ, 0x654, R3 ;  /* 0x00000654ff037816 */ /* 0x000fe40000000003 */
[----:B-1----:R-:W1:Y:S01]  /*3b40*/  LDS.128 R4, [R4+0x160] ;  /* 0x0001600004047984 */ /* 0x002e620000000c00 */
[----:B------:R-:W-:Y:S02]  /*3b50*/  @P0 SHF.L.U32 R2, R8, 0x1f, RZ ;  /* 0x0000001f08020819 */ /* 0x000fe400000006ff */
[----:B------:R-:W-:Y:S01]  /*3b60*/  SHF.L.U32 R0, R11, 0x1f, RZ ;  /* 0x0000001f0b007819 */ /* 0x000fe200000006ff */
[----:B------:R-:W-:Y:S01]  /*3b70*/  @!PT LDS RZ, [RZ] ;  /* 0x00000000fffff984 */ /* 0x000fe20000000800 */
[----:B------:R-:W-:Y:S01]  /*3b80*/  @!PT LDS RZ, [RZ] ;  /* 0x00000000fffff984 */ /* 0x000fe20000000800 */
[----:B------:R-:W-:Y:S01]  /*3b90*/  @!PT LDS RZ, [RZ] ;  /* 0x00000000fffff984 */ /* 0x000fe20000000800 */
[----:B------:R-:W-:Y:S01]  /*3ba0*/  @!PT LDS RZ, [RZ] ;  /* 0x00000000fffff984 */ /* 0x000fe20000000800 */
[----:B------:R2:W-:Y:S06]  /*3bb0*/  MEMBAR.ALL.CTA ;  /* 0x0000000000007992 */ /* 0x0005ec0000008000 */
[----:B--2---:R-:W2:Y:S02]  /*3bc0*/  FENCE.VIEW.ASYNC.S ;  /* 0x00000000000073c6 */ /* 0x004ea40000000000 */
[----:B--2---:R2:W-:Y:S01]  /*3bd0*/  SYNCS.ARRIVE.TRANS64.RED.A1T0 RZ, [R3+URZ], RZ ;  /* 0x000000ff03ff79a7 */ /* 0x0045e200081004ff */
[----:B------:R2:W3:Y:S01]  /*3be0*/  @P0 SYNCS.PHASECHK.TRANS64.TRYWAIT P2, [UR4], R2 ;  /* 0x00000002ff0005a7 */ /* 0x0004e20008041104 */
[----:B------:R-:W-:Y:S01]  /*3bf0*/  ULEA.HI UR4, UR30, UR30, URZ, 0x1 ;  /* 0x0000001e1e047291 */ /* 0x000fe2000f8f08ff */
[----:B-1----:R-:W-:-:S03]  /*3c00*/  LOP3.LUT P1, RZ, R6, 0x1, RZ, 0xc0, !PT ;  /* 0x0000000106ff7812 */ /* 0x002fc6000782c0ff */
[----:B------:R-:W-:Y:S02]  /*3c10*/  USHF.L.U32 UR11, UR4, 0x6, URZ ;  /* 0x00000006040b7899 */ /* 0x000fe400080006ff */
[----:B------:R-:W-:Y:S02]  /*3c20*/  ULOP3.LUT UR4, UR4, 0xffe, URZ, 0xc0, !UPT ;  /* 0x00000ffe04047892 */ /* 0x000fe4000f8ec0ff */
[----:B------:R-:W-:Y:S02]  /*3c30*/  ULOP3.LUT UR11, UR11, 0xffffff80, URZ, 0xc0, !UPT ;  /* 0xffffff800b0b7892 */ /* 0x000fe4000f8ec0ff */
[----:B------:R-:W-:Y:S02]  /*3c40*/  UIADD3 UR4, UPT, UPT, -UR4, UR30, URZ ;  /* 0x0000001e04047290 */ /* 0x000fe4000fffe1ff */
[----:B------:R-:W-:Y:S01]  /*3c50*/  UIADD3 UR11, UPT, UPT, UR42, UR11, URZ ;  /* 0x0000000b2a0b7290 */ /* 0x000fe2000fffe0ff */
[----:B------:R-:W1:Y:S03]  /*3c60*/  SYNCS.PHASECHK.TRANS64.TRYWAIT P0, [UR31+0x110], R0 ;  /* 0x00011000ff0075a7 */ /* 0x000e66000800111f */
[----:B------:R-:W-:Y:S01]  /*3c70*/  ULEA UR11, UR4, UR11, 0x14 ;  /* 0x0000000b040b7291 */ /* 0x000fe2000f8ea0ff */
[----:B-123--:R-:W-:Y:S11]  /*3c80*/  @!P0 BRA `(.L_x_66) ;  /* 0x0000005800708947 */ /* 0x00eff60003800000 */
.L_x_168:
[----:B------:R-:W-:Y:S01]  /*3c90*/  IADD3 R10, PT, PT, R10, 0x1, RZ ;  /* 0x000000010a0a7810 */ /* 0x000fe20007ffe0ff */
[----:B------:R-:W-:Y:S06]  /*3ca0*/  BRA.U !UP4, `(.L_x_67) ;  /* 0x000000010cc07547 */ /* 0x000fec000b800000 */
[----:B------:R-:W-:Y:S01]  /*3cb0*/  UPLOP3.LUT UP2, UPT, UPT, UPT, UPT, 0x40, 0x4 ;  /* 0x000000000004789c */ /* 0x000fe20003f4e870 */
[----:B------:R-:W-:Y:S01]  /*3cc0*/  UMOV UR23, UR41 ;  /* 0x0000002900177c82 */ /* 0x000fe20008000000 */
[----:B------:R-:W-:Y:S01]  /*3cd0*/  UMOV UR22, UR40 ;  /* 0x0000002800167c82 */ /* 0x000fe20008000000 */
[----:B------:R-:W-:-:S08]  /*3ce0*/  UMOV UR10, UR24 ;  /* 0x00000018000a7c82 */ /* 0x000fd00008000000 */
.L_x_70:
[----:B------:R-:W-:Y:S02]  /*3cf0*/  UIADD3 UR23, UPT, UPT, UR23, 0x1, URZ ;  /* 0x0000000117177890 */ /* 0x000fe4000fffe0ff */
[----:B--2---:R-:W-:Y:S02]  /*3d00*/  ULEA UR5, UR10, UR26, 0x3 ;  /* 0x0000001a0a057291 */ /* 0x004fe4000f8e18ff */
[----:B------:R-:W-:Y:S01]  /*3d10*/  UISETP.NE.AND UP3, UPT, UR23, URZ, UPT ;  /* 0x000000ff1700728c */ /* 0x000fe2000bf65270 */
[----:B---3--:R-:W-:Y:S10]  /*3d20*/  @P2 BRA `(.L_x_68) ;  /* 0x00000000000c2947 */ /* 0x008ff40003800000 */
[----:B-1----:R-:W-:Y:S04]  /*3d30*/  SHF.L.U32 R3, R8, 0x1f, RZ ;  /* 0x0000001f08037819 */ /* 0x002fe800000006ff */
[----:B------:R-:W1:Y:S02]  /*3d40*/  SYNCS.PHASECHK.TRANS64.TRYWAIT P0, [UR5], R3 ;  /* 0x00000003ff0075a7 */ /* 0x000e640008001105 */
[----:B-1----:R-:W-:Y:S05]  /*3d50*/  @!P0 BRA `(.L_x_69) ;  /* 0x0000005800548947 */ /* 0x002fea0003800000 */
.L_x_68:
[----:B------:R-:W-:Y:S01]  /*3d60*/  UISETP.NE.AND UP0, UPT, UR22, 0x1, UPT ;  /* 0x000000011600788c */ /* 0x000fe2000bf05270 */
[----:B------:R-:W-:Y:S01]  /*3d70*/  PLOP3.LUT P2, PT, PT, PT, PT, 0x80, 0x8 ;  /* 0x000000000008781c */ /* 0x000fe20003f4f070 */
[----:B------:R-:W-:Y:S02]  /*3d80*/  UIADD3 UR4, UPT, UPT, UR10, 0x1, URZ ;  /* 0x000000010a047890 */ /* 0x000fe4000fffe0ff */
[----:B------:R-:W-:Y:S02]  /*3d90*/  UIADD3 UR25, UPT, UPT, UR5, 0x40, URZ ;  /* 0x0000004005197890 */ /* 0x000fe4000fffe0ff */
[----:B------:R-:W-:Y:S01]  /*3da0*/  UISETP.NE.AND UP1, UPT, UR4, 0x8, UPT ;  /* 0x000000080400788c */ /* 0x000fe2000bf25270 */
[----:B------:R-:W-:Y:S01]  /*3db0*/  PLOP3.LUT P0, PT, PT, PT, UP0, 0x80, 0x8 ;  /* 0x000000000008781c */ /* 0x000fe20003f0f008 */
[----:B------:R-:W-:Y:S02]  /*3dc0*/  UIADD3 UR22, UPT, UPT, UR22, -0x1, URZ ;  /* 0xffffffff16167890 */ /* 0x000fe4000fffe0ff */
[----:B------:R-:W-:Y:S02]  /*3dd0*/  USEL UR6, URZ, 0x1, UP1 ;  /* 0x00000001ff067887 */ /* 0x000fe40008800000 */
[----:B------:R-:W-:Y:S01]  /*3de0*/  USEL UR24, UR4, URZ, UP1 ;  /* 0x000000ff04187287 */ /* 0x000fe20008800000 */
[----:B------:R-:W-:Y:S01]  /*3df0*/  UMOV UR7, 0x40004040 ;  /* 0x4000404000077882 */ /* 0x000fe20000000000 */
[----:B------:R-:W-:Y:S02]  /*3e00*/  UMOV UR5, 0x40004040 ;  /* 0x4000404000057882 */ /* 0x000fe40000000000 */
[----:B------:R-:W-:Y:S01]  /*3e10*/  @UP0 ULEA UR4, UR24, UR26, 0x3 ;  /* 0x0000001a18040291 */ /* 0x000fe2000f8e18ff */
[----:B------:R-:W-:Y:S01]  /*3e20*/  LOP3.LUT R8, R8, UR6, RZ, 0x3c, !PT ;  /* 0x0000000608087c12 */ /* 0x000fe2000f8e3cff */
[----:B------:R-:W-:Y:S01]  /*3e30*/  ULEA UR6, UR10, UR29, 0xa ;  /* 0x0000001d0a067291 */ /* 0x000fe2000f8e50ff */
[----:B------:R-:W-:Y:S02]  /*3e40*/  UMOV UR21, 0x40004040 ;  /* 0x4000404000157882 */ /* 0x000fe40000000000 */
[----:B-1----:R-:W-:Y:S01]  /*3e50*/  @P0 SHF.L.U32 R0, R8, 0x1f, RZ ;  /* 0x0000001f08000819 */ /* 0x002fe200000006ff */
[----:B------:R-:W-:Y:S02]  /*3e60*/  UIADD3 UR20, UPT, UPT, UR6, 0x2, URZ ;  /* 0x0000000206147890 */ /* 0x000fe4000fffe0ff */
[----:B------:R-:W-:Y:S01]  /*3e70*/  UIADD3 UR16, UPT, UPT, UR6, 0x4, URZ ;  /* 0x0000000406107890 */ /* 0x000fe2000fffe0ff */
[----:B------:R2:W3:Y:S01]  /*3e80*/  @P0 SYNCS.PHASECHK.TRANS64.TRYWAIT P2, [UR4], R0 ;  /* 0x00000000ff0005a7 */ /* 0x0004e20008041104 */
[----:B------:R-:W-:Y:S02]  /*3e90*/  ULEA UR4, UR10, UR28, 0x9 ;  /* 0x0000001c0a047291 */ /* 0x000fe4000f8e48ff */
[----:B------:R-:W-:Y:S02]  /*3ea0*/  UIADD3 UR12, UPT, UPT, UR6, 0x6, URZ ;  /* 0x00000006060c7890 */ /* 0x000fe4000fffe0ff */
[----:B------:R-:W-:Y:S02]  /*3eb0*/  UIADD3 UR18, UPT, UPT, UR4, 0x2, URZ ;  /* 0x0000000204127890 */ /* 0x000fe4000fffe0ff */
[----:B------:R-:W-:Y:S02]  /*3ec0*/  UIADD3 UR14, UPT, UPT, UR4, 0x4, URZ ;  /* 0x00000004040e7890 */ /* 0x000fe4000fffe0ff */
[----:B------:R-:W-:Y:S01]  /*3ed0*/  UIADD3 UR8, UPT, UPT, UR4, 0x6, URZ ;  /* 0x0000000604087890 */ /* 0x000fe2000fffe0ff */
[----:B------:R2:W-:Y:S01]  /*3ee0*/  UTCHMMA gdesc[UR4], gdesc[UR6], tmem[UR11], tmem[UR38], idesc[UR39], UP2 ;  /* 0x00ff2606040075ea */ /* 0x0005e2000900000b */
[----:B------:R-:W-:Y:S01]  /*3ef0*/  UPLOP3.LUT UP2, UPT, UPT, UPT, UPT, 0x80, 0x8 ;  /* 0x000000000008789c */ /* 0x000fe20003f4f070 */
[----:B------:R-:W-:Y:S01]  /*3f00*/  UMOV UR19, 0x40004040 ;  /* 0x4000404000137882 */ /* 0x000fe20000000000 */
[----:B------:R-:W-:Y:S01]  /*3f10*/  UMOV UR17, 0x40004040 ;  /* 0x4000404000117882 */ /* 0x000fe20000000000 */
[----:B------:R2:W-:Y:S01]  /*3f20*/  UTCHMMA gdesc[UR18], gdesc[UR20], tmem[UR11], tmem[UR36], idesc[UR37], UPT ;  /* 0x00ff2414120075ea */ /* 0x0005e2000b80000b */
[----:B------:R-:W-:Y:S01]  /*3f30*/  UMOV UR15, 0x40004040 ;  /* 0x40004040000f7882 */ /* 0x000fe20000000000 */
[----:B------:R-:W-:Y:S01]  /*3f40*/  UMOV UR13, 0x40004040 ;  /* 0x40004040000d7882 */ /* 0x000fe20000000000 */
[----:B------:R-:W-:Y:S01]  /*3f50*/  UMOV UR9, 0x40004040 ;  /* 0x4000404000097882 */ /* 0x000fe20000000000 */
[----:B------:R2:W-:Y:S01]  /*3f60*/  UTCHMMA gdesc[UR14], gdesc[UR16], tmem[UR11], tmem[UR34], idesc[UR35], UPT ;  /* 0x00ff22100e0075ea */ /* 0x0005e2000b80000b */
[----:B------:R2:W-:Y:S01]  /*3f70*/  UTCHMMA gdesc[UR8], gdesc[UR12], tmem[UR11], tmem[UR32], idesc[UR33], UPT ;  /* 0x00ff200c080075ea */ /* 0x0005e2000b80000b */
[----:B------:R2:W-:Y:S01]  /*3f80*/  UTCBAR.MULTICAST [UR25], URZ, UR27 ;  /* 0x000000ff190073e9 */ /* 0x0005e2000800081b */
[----:B------:R-:W-:Y:S01]  /*3f90*/  UMOV UR10, UR24 ;  /* 0x00000018000a7c82 */ /* 0x000fe20008000000 */
[----:B------:R-:W-:Y:S05]  /*3fa0*/  BRA.U UP3, `(.L_x_70) ;  /* 0xfffffffd03507547 */ /* 0x000fea000b83ffff */
.L_x_67:
[----:B--2---:R-:W-:Y:S01]  /*3fb0*/  UIADD3 UR4, UPT, UPT, UR30, 0x1, URZ ;  /* 0x000000011e047890 */ /* 0x004fe2000fffe0ff */
[C---:B------:R-:W-:Y:S01]  /*3fc0*/  ISETP.NE.AND P0, PT, R10.reuse, 0x2, PT ;  /* 0x000000020a00780c */ /* 0x040fe20003f05270 */
[----:B------:R-:W-:Y:S02]  /*3fd0*/  UIADD3 UR5, UPT, UPT, UR31, 0xf0, URZ ;  /* 0x000000f01f057890 */ /* 0x000fe4000fffe0ff */
[----:B------:R-:W-:Y:S01]  /*3fe0*/  UISETP.NE.AND UP0, UPT, UR4, 0x4, UPT ;  /* 0x000000040400788c */ /* 0x000fe2000bf05270 */
[----:B-1----:R-:W-:Y:S02]  /*3ff0*/  SEL R0, RZ, 0x1, P0 ;  /* 0x00000001ff007807 */ /* 0x002fe40000000000 */
[----:B------:R-:W-:Y:S01]  /*4000*/  SEL R10, R10, RZ, P0 ;  /* 0x000000ff0a0a7207 */ /* 0x000fe20000000000 */
[----:B------:R-:W-:Y:S01]  /*4010*/  USEL UR6, URZ, 0x1, UP0 ;  /* 0x00000001ff067887 */ /* 0x000fe20008000000 */
[----:B------:R-:W-:Y:S01]  /*4020*/  LOP3.LUT R9, R9, R0, RZ, 0x3c, !PT ;  /* 0x0000000009097212 */ /* 0x000fe200078e3cff */
[----:B------:R-:W-:Y:S01]  /*4030*/  USEL UR30, UR4, URZ, UP0 ;  /* 0x000000ff041e7287 */ /* 0x000fe20008000000 */
[----:B------:R1:W-:Y:S03]  /*4040*/  UTCBAR [UR5], URZ ;  /* 0x000000ff050073e9 */ /* 0x0003e600080000ff */
[----:B------:R-:W-:Y:S01]  /*4050*/  LOP3.LUT R11, R11, UR6, RZ, 0x3c, !PT ;  /* 0x000000060b0b7c12 */ /* 0x000fe2000f8e3cff */
[----:B------:R-:W-:Y:S07]  /*4060*/  @P1 BRA `(.L_x_71) ;  /* 0xfffffff800881947 */ /* 0x000fee000383ffff */
[----:B------:R-:W2:Y:S01]  /*4070*/  S2UR UR8, SR_CgaCtaId ;  /* 0x00000000000879c3 */ /* 0x000ea20000008800 */
[----:B------:R-:W-:Y:S01]  /*4080*/  ELECT P0, URZ, PT ;  /* 0x0000000000ff782f */ /* 0x000fe20003800000 */
[----:B------:R-:W-:Y:S01]  /*4090*/  IMAD.MOV.U32 R0, RZ, RZ, 0x1 ;  /* 0x00000001ff007424 */ /* 0x000fe200078e00ff */
[----:B------:R-:W-:Y:S01]  /*40a0*/  UIADD3 UR26, UPT, UPT, UR26, 0x110, URZ ;  /* 0x000001101a1a7890 */ /* 0x000fe2000fffe0ff */
[----:B------:R-:W-:Y:S01]  /*40b0*/  SHF.L.U32 R3, R11, 0x1f, RZ ;  /* 0x0000001f0b037819 */ /* 0x000fe200000006ff */
[----:B------:R-:W-:-:S03]  /*40c0*/  UMOV UR4, 0x40 ;  /* 0x0000004000047882 */ /* 0x000fc60000000000 */
[----:B------:R-:W-:Y:S01]  /*40d0*/  UVIRTCOUNT.DEALLOC.SMPOOL 0x80 ;  /* 0x000000800000784c */ /* 0x000fe20000000000 */
[----:B--2---:R-:W-:Y:S02]  /*40e0*/  ULEA UR8, UR8, UR4, 0x18 ;  /* 0x0000000408087291 */ /* 0x004fe4000f8ec0ff */
[----:B------:R-:W-:-:S07]  /*40f0*/  ULEA UR4, UR30, UR26, 0x3 ;  /* 0x0000001a1e047291 */ /* 0x000fce000f8e18ff */
[----:B------:R2:W-:Y:S02]  /*4100*/  @P0 STS.U8 [UR8+0x1c], R0 ;  /* 0x00001c00ff000988 */ /* 0x0005e40008000008 */
[----:B------:R-:W4:Y:S02]  /*4110*/  SYNCS.PHASECHK.TRANS64.TRYWAIT P0, [UR4], R3 ;  /* 0x00000003ff0075a7 */ /* 0x000f240008001104 */
[----:B--2-4-:R-:W-:Y:S05]  /*4120*/  @!P0 BRA `(.L_x_72) ;  /* 0x0000005400788947 */ /* 0x014fea0003800000 */
.L_x_171:
[----:B------:R-:W-:-:S04]  /*4130*/  UIADD3 UR4, UPT, UPT, UR30, 0x1, URZ ;  /* 0x000000011e047890 */ /* 0x000fc8000fffe0ff */
[----:B------:R-:W-:-:S04]  /*4140*/  UISETP.NE.AND UP0, UPT, UR4, 0x4, UPT ;  /* 0x000000040400788c */ /* 0x000fc8000bf05270 */
[----:B------:R-:W-:Y:S02]  /*4150*/  USEL UR6, URZ, 0x1, UP0 ;  /* 0x00000001ff067887 */ /* 0x000fe40008000000 */
[----:B------:R-:W-:-:S04]  /*4160*/  USEL UR4, UR4, URZ, UP0 ;  /* 0x000000ff04047287 */ /* 0x000fc80008000000 */
[----:B-1----:R-:W-:Y:S01]  /*4170*/  ULEA UR5, UR4, UR26, 0x3 ;  /* 0x0000001a04057291 */ /* 0x002fe2000f8e18ff */
[----:B------:R-:W-:-:S04]  /*4180*/  LOP3.LUT R2, R11, UR6, RZ, 0x3c, !PT ;  /* 0x000000060b027c12 */ /* 0x000fc8000f8e3cff */
[----:B--2---:R-:W-:-:S04]  /*4190*/  SHF.L.U32 R3, R2, 0x1f, RZ ;  /* 0x0000001f02037819 */ /* 0x004fc800000006ff */
[----:B------:R-:W1:Y:S02]  /*41a0*/  SYNCS.PHASECHK.TRANS64.TRYWAIT P0, [UR5], R3 ;  /* 0x00000003ff0075a7 */ /* 0x000e640008001105 */
[----:B-1----:R-:W-:Y:S05]  /*41b0*/  @!P0 BRA `(.L_x_73) ;  /* 0x00000054006c8947 */ /* 0x002fea0003800000 */
.L_x_173:
        /* <DEDUP_REMOVED lines=9> */
.L_x_175:
[----:B------:R-:W-:-:S04]  /*4250*/  UIADD3 UR4, UPT, UPT, UR4, 0x1, URZ ;  /* 0x0000000104047890 */ /* 0x000fc8000fffe0ff */
[----:B------:R-:W-:-:S04]  /*4260*/  UISETP.NE.AND UP0, UPT, UR4, 0x4, UPT ;  /* 0x000000040400788c */ /* 0x000fc8000bf05270 */
[----:B------:R-:W-:Y:S02]  /*4270*/  USEL UR5, URZ, 0x1, UP0 ;  /* 0x00000001ff057887 */ /* 0x000fe40008000000 */
[----:B------:R-:W-:-:S04]  /*4280*/  USEL UR4, UR4, URZ, UP0 ;  /* 0x000000ff04047287 */ /* 0x000fc80008000000 */
[----:B------:R-:W-:Y:S01]  /*4290*/  ULEA UR4, UR4, UR26, 0x3 ;  /* 0x0000001a04047291 */ /* 0x000fe2000f8e18ff */
[----:B-1----:R-:W-:-:S04]  /*42a0*/  LOP3.LUT R3, R2, UR5, RZ, 0x3c, !PT ;  /* 0x0000000502037c12 */ /* 0x002fc8000f8e3cff */
[----:B------:R-:W-:-:S04]  /*42b0*/  SHF.L.U32 R3, R3, 0x1f, RZ ;  /* 0x0000001f03037819 */ /* 0x000fc800000006ff */
[----:B------:R-:W1:Y:S02]  /*42c0*/  SYNCS.PHASECHK.TRANS64.TRYWAIT P0, [UR4], R3 ;  /* 0x00000003ff0075a7 */ /* 0x000e640008001104 */
[----:B-1----:R-:W-:Y:S05]  /*42d0*/  @!P0 BRA `(.L_x_75) ;  /* 0x0000005400548947 */ /* 0x002fea0003800000 */
.L_x_177:
[----:B------:R-:W-:Y:S01]  /*42e0*/  NOP ;  /* 0x0000000000007918 */ /* 0x000fe20000000000 */
[----:B-1----:R-:W1:Y:S01]  /*42f0*/  LDS R0, [UR8+0x14] ;  /* 0x00001408ff007984 */ /* 0x002e620008000800 */
[----:B------:R-:W-:Y:S01]  /*4300*/  ULOP3.LUT UR4, UR42, 0xffff, URZ, 0xc0, !UPT ;  /* 0x0000ffff2a047892 */ /* 0x000fe2000f8ec0ff */
[----:B------:R-:W-:Y:S01]  /*4310*/  UMOV UR5, 0xffff ;  /* 0x0000ffff00057882 */ /* 0x000fe20000000000 */
[----:B------:R-:W-:Y:S02]  /*4320*/  UMOV UR6, 0x1 ;  /* 0x0000000100067882 */ /* 0x000fe40000000000 */
[----:B------:R-:W-:-:S04]  /*4330*/  USHF.R.U32.HI UR4, URZ, 0x5, UR4 ;  /* 0x00000005ff047899 */ /* 0x000fc80008011604 */
[----:B------:R-:W-:Y:S02]  /*4340*/  USHF.L.U32 UR5, UR5, UR4, URZ ;  /* 0x0000000405057299 */ /* 0x000fe400080006ff */
[----:B------:R-:W-:-:S04]  /*4350*/  USHF.L.U32 UR4, UR6, UR4, URZ ;  /* 0x0000000406047299 */ /* 0x000fc800080006ff */
[----:B-1----:R-:W-:-:S04]  /*4360*/  LOP3.LUT R0, R0, UR5, RZ, 0xc0, !PT ;  /* 0x0000000500007c12 */ /* 0x002fc8000f8ec0ff */
[----:B------:R-:W-:-:S13]  /*4370*/  ISETP.NE.AND P0, PT, R0, UR5, PT ;  /* 0x0000000500007c0c */ /* 0x000fda000bf05270 */
[----:B------:R-:W-:Y:S05]  /*4380*/  @P0 BRA `(.L_x_76) ;  /* 0x0000000000580947 */ /* 0x000fea0003800000 */
[----:B------:R-:W1:Y:S02]  /*4390*/  LDS R0, [UR8+0x18] ;  /* 0x00001808ff007984 */ /* 0x000e640008000800 */
[----:B-1----:R-:W-:-:S04]  /*43a0*/  LOP3.LUT R0, R0, UR4, RZ, 0xc0, !PT ;  /* 0x0000000400007c12 */ /* 0x002fc8000f8ec0ff */
[----:B------:R-:W-:-:S13]  /*43b0*/  ISETP.NE.AND P0, PT, R0, UR4, PT ;  /* 0x0000000400007c0c */ /* 0x000fda000bf05270 */
[----:B------:R-:W-:Y:S05]  /*43c0*/  @P0 BRA `(.L_x_77) ;  /* 0x00000000003c0947 */ /* 0x000fea0003800000 */
[----:B------:R-:W1:Y:S01]  /*43d0*/  S2R R2, SR_LANEID ;  /* 0x0000000000027919 */ /* 0x000e620000000000 */
[----:B------:R-:W-:Y:S01]  /*43e0*/  ULOP3.LUT UR5, URZ, UR5, URZ, 0x33, !UPT ;  /* 0x00000005ff057292 */ /* 0x000fe2000f8e33ff */
[----:B------:R-:W-:Y:S01]  /*43f0*/  LOP3.LUT R4, RZ, UR4, RZ, 0x33, !PT ;  /* 0x00000004ff047c12 */ /* 0x000fe2000f8e33ff */
[----:B------:R-:W-:Y:S02]  /*4400*/  VOTEU.ANY UR4, UPT, PT ;  /* 0x0000000000047886 */ /* 0x000fe400038e0100 */
[----:B------:R-:W-:Y:S01]  /*4410*/  UFLO.U32 UR4, UR4 ;  /* 0x00000004000472bd */ /* 0x000fe200080e0000 */
[----:B------:R-:W2:Y:S01]  /*4420*/  REDUX UR6, R4 ;  /* 0x00000000040673c4 */ /* 0x000ea20000000000 */
[----:B------:R-:W-:-:S06]  /*4430*/  IMAD.U32 R0, RZ, RZ, UR5 ;  /* 0x00000005ff007e24 */ /* 0x000fcc000f8e00ff */
[----:B------:R4:W-:Y:S01]  /*4440*/  UTCATOMSWS.AND URZ, UR5 ;  /* 0x0000000500ff79e3 */ /* 0x0009e20008000000 */
[----:B------:R-:W3:Y:S01]  /*4450*/  REDUX UR7, R0 ;  /* 0x00000000000773c4 */ /* 0x000ee20000000000 */
[----:B-1----:R-:W-:Y:S01]  /*4460*/  ISETP.EQ.U32.AND P0, PT, R2, UR4, PT ;  /* 0x0000000402007c0c */ /* 0x002fe2000bf02070 */
[----:B--2---:R-:W-:Y:S01]  /*4470*/  IMAD.U32 R2, RZ, RZ, UR6 ;  /* 0x00000006ff027e24 */ /* 0x004fe2000f8e00ff */
[----:B---3--:R-:W-:-:S11]  /*4480*/  MOV R3, UR7 ;  /* 0x0000000700037c02 */ /* 0x008fd60008000f00 */
[----:B------:R4:W-:Y:S04]  /*4490*/  @P0 ATOMS.AND RZ, [UR8+0x14], R3 ;  /* 0x00001403ffff098c */ /* 0x0009e8000a800008 */
[----:B------:R4:W-:Y:S01]  /*44a0*/  @P0 ATOMS.AND RZ, [UR8+0x18], R2 ;  /* 0x00001802ffff098c */ /* 0x0009e2000a800008 */
[----:B------:R-:W-:Y:S05]  /*44b0*/  BRA `(.L_x_78) ;  /* 0x0000000000147947 */ /* 0x000fea0003800000 */
.L_x_77:
[----:B------:R-:W-:Y:S02]  /*44c0*/  MOV R2, 0x44e0 ;  /* 0x000044e000027802 */ /* 0x000fe40000000f00 */
[----:B---3-5:R-:W-:Y:S05]  /*44d0*/  CALL.REL.NOINC `($__internal_0_$__cuda_sm10x_tcgen05_guardrail_trap_col_being_dealloced_not_returned_by_alloc) ;  /* 0x00000058003c7944 */ /* 0x028fea0003c00000 */
[----:B------:R-:W-:Y:S05]  /*44e0*/  BRA `(.L_x_78) ;  /* 0x0000000000087947 */ /* 0x000fea0003800000 */
.L_x_76:
[----:B------:R-:W-:Y:S02]  /*44f0*/  MOV R2, 0x4510 ;  /* 0x0000451000027802 */ /* 0x000fe40000000f00 */
[----:B---3-5:R-:W-:Y:S05]  /*4500*/  CALL.REL.NOINC `($__internal_2_$__cuda_sm10x_tcgen05_guardrail_trap_unallocated_columns_being_dealloced) ;  /* 0x0000005800487944 */ /* 0x028fea0003c00000 */
.L_x_78:
[----:B------:R-:W-:Y:S01]  /*4510*/  NOP ;  /* 0x0000000000007918 */ /* 0x000fe20000000000 */
[----:B----4-:R-:W-:Y:S05]  /*4520*/  EXIT ;  /* 0x000000000000794d */ /* 0x010fea0003800000 */
.L_x_60:
[----:B------:R-:W-:-:S09]  /*4530*/  UISETP.NE.OR UP0, UPT, UR17, 0x3, !UP3 ;  /* 0x000000031100788c */ /* 0x000fd2000df05670 */
[----:B------:R-:W-:Y:S05]  /*4540*/  BRA.U UP0, `(.L_x_79) ;  /* 0x00000011005c7547 */ /* 0x000fea000b800000 */
[----:B------:R-:W1:Y:S01]  /*4550*/  S2UR UR10, SR_CgaCtaId ;  /* 0x00000000000a79c3 */ /* 0x000e620000008800 */
[----:B------:R-:W2:Y:S01]  /*4560*/  LDCU UR31, c[0x0][0x370] ;  /* 0x00006e00ff1f77ac */ /* 0x000ea20008000800 */
[----:B------:R-:W-:Y:S02]  /*4570*/  HFMA2 R13, -RZ, RZ, 0, 0 ;  /* 0x00000000ff0d7431 */ /* 0x000fe400000001ff */
[----:B------:R-:W-:Y:S01]  /*4580*/  IMAD.MOV.U32 R15, RZ, RZ, 0x1 ;  /* 0x00000001ff0f7424 */ /* 0x000fe200078e00ff */
[----:B------:R-:W-:Y:S01]  /*4590*/  MOV R7, 0x2000 ;  /* 0x0000200000077802 */ /* 0x000fe20000000f00 */
[----:B------:R-:W2:Y:S01]  /*45a0*/  LDCU.128 UR44, c[0x0][0xb10] ;  /* 0x00016200ff2c77ac */ /* 0x000ea20008000c00 */
[----:B------:R-:W-:Y:S01]  /*45b0*/  IMAD.MOV.U32 R14, RZ, RZ, RZ ;  /* 0x000000ffff0e7224 */ /* 0x000fe200078e00ff */
[----:B------:R-:W3:Y:S01]  /*45c0*/  LDC.64 R16, c[0x0][0x348] ;  /* 0x0000d200ff107b82 */ /* 0x000ee20000000a00 */
[----:B------:R-:W4:Y:S01]  /*45d0*/  LDCU UR30, c[0x0][0x374] ;  /* 0x00006e80ff1e77ac */ /* 0x000f220008000800 */
[----:B------:R-:W1:Y:S06]  /*45e0*/  LDCU UR15, c[0x0][0xb0c] ;  /* 0x00016180ff0f77ac */ /* 0x000e6c0008000800 */
[----:B------:R-:W3:Y:S01]  /*45f0*/  LDC.64 R2, c[0x0][0x888] ;  /* 0x00022200ff027b82 */ /* 0x000ee20000000a00 */
[----:B------:R-:W3:Y:S01]  /*4600*/  LDCU UR49, c[0x0][0xb20] ;  /* 0x00016400ff3177ac */ /* 0x000ee20008000800 */
[----:B------:R-:W3:Y:S06]  /*4610*/  LDCU UR4, c[0x0][0xb30] ;  /* 0x00016600ff0477ac */ /* 0x000eec0008000800 */
[----:B------:R-:W3:Y:S01]  /*4620*/  LDC.64 R4, c[0x0][0x890] ;  /* 0x00022400ff047b82 */ /* 0x000ee20000000a00 */
[----:B------:R-:W-:Y:S01]  /*4630*/  UMOV UR21, 0x400 ;  /* 0x0000040000157882 */ /* 0x000fe20000000000 */
[----:B--2---:R-:W-:-:S02]  /*4640*/  UIMAD.WIDE.U32 UR6, UR31, UR44, URZ ;  /* 0x0000002c1f0672a5 */ /* 0x004fc4000f8e00ff */
[----:B----4-:R-:W-:Y:S02]  /*4650*/  UIMAD.WIDE.U32 UR8, UR30, UR47, URZ ;  /* 0x0000002f1e0872a5 */ /* 0x010fe4000f8e00ff */
[----:B-1----:R-:W-:Y:S02]  /*4660*/  ULEA UR21, UR10, UR21, 0x18 ;  /* 0x000000150a157291 */ /* 0x002fe4000f8ec0ff */
[----:B------:R-:W-:Y:S02]  /*4670*/  UPLOP3.LUT UP3, UPT, UPT, UPT, UPT, 0x40, 0x4 ;  /* 0x000000000004789c */ /* 0x000fe40003f6e870 */
[----:B------:R-:W-:Y:S02]  /*4680*/  UIADD3 UR37, UPT, UPT, UR21, 0x98, URZ ;  /* 0x0000009815257890 */ /* 0x000fe4000fffe0ff */
[----:B------:R-:W-:Y:S02]  /*4690*/  UIADD3 UR33, UPT, UPT, UR21, 0x80, URZ ;  /* 0x0000008015217890 */ /* 0x000fe4000fffe0ff */
[----:B------:R-:W-:-:S02]  /*46a0*/  UIADD3 UR25, UPT, UPT, UR21, 0x88, URZ ;  /* 0x0000008815197890 */ /* 0x000fc4000fffe0ff */
[----:B------:R-:W-:Y:S01]  /*46b0*/  UIADD3 UR17, UPT, UPT, UR21, 0x90, URZ ;  /* 0x0000009015117890 */ /* 0x000fe2000fffe0ff */
[----:B------:R-:W-:Y:S01]  /*46c0*/  UMOV UR6, UR7 ;  /* 0x0000000700067c82 */ /* 0x000fe20008000000 */
[----:B------:R-:W-:Y:S01]  /*46d0*/  UMOV UR41, UR9 ;  /* 0x0000000900297c82 */ /* 0x000fe20008000000 */
[----:B------:R-:W-:Y:S02]  /*46e0*/  UISETP.GE.AND UP0, UPT, UR42, 0x1, UPT ;  /* 0x000000012a00788c */ /* 0x000fe4000bf06270 */
[----:B------:R-:W-:Y:S01]  /*46f0*/  UISETP.NE.AND UP4, UPT, UR42, 0x1, UPT ;  /* 0x000000012a00788c */ /* 0x000fe2000bf85270 */
[----:B------:R-:W1:Y:S01]  /*4700*/  LDCU.64 UR22, c[0x0][0xb28] ;  /* 0x00016500ff1677ac */ /* 0x000e620008000a00 */
[----:B------:R-:W-:Y:S02]  /*4710*/  UISETP.NE.AND UP6, UPT, UR15, 0x1, UPT ;  /* 0x000000010f00788c */ /* 0x000fe4000bfc5270 */
[----:B------:R-:W-:Y:S02]  /*4720*/  UISETP.NE.AND UP5, UPT, UR46, 0x1, UPT ;  /* 0x000000012e00788c */ /* 0x000fe4000bfa5270 */
[----:B------:R-:W-:-:S02]  /*4730*/  UPRMT UR37, UR10, 0x654, UR37 ;  /* 0x000006540a257896 */ /* 0x000fc40008000025 */
[----:B------:R-:W-:Y:S02]  /*4740*/  USHF.R.U32.HI UR43, URZ, UR45, UR6 ;  /* 0x0000002dff2b7299 */ /* 0x000fe40008011606 */
[----:B------:R-:W-:Y:S02]  /*4750*/  UPRMT UR40, UR10, 0x654, UR33 ;  /* 0x000006540a287896 */ /* 0x000fe40008000021 */
[----:B------:R-:W-:Y:S02]  /*4760*/  UPRMT UR39, UR10, 0x654, UR25 ;  /* 0x000006540a277896 */ /* 0x000fe40008000019 */
[----:B------:R-:W-:Y:S02]  /*4770*/  UPRMT UR38, UR10, 0x654, UR17 ;  /* 0x000006540a267896 */ /* 0x000fe40008000011 */
[----:B---3--:R-:W-:Y:S02]  /*4780*/  USHF.R.U32.HI UR41, URZ, UR49, UR41 ;  /* 0x00000031ff297299 */ /* 0x008fe40008011629 */
[----:B------:R-:W-:-:S11]  /*4790*/  UISETP.NE.AND UP2, UPT, UR4, 0x1, UPT ;  /* 0x000000010400788c */ /* 0x000fd6000bf45270 */
.L_x_90:
[C---:B------:R-:W-:Y:S02]  /*47a0*/  LEA R12, R14.reuse, UR21, 0x3 ;  /* 0x000000150e0c7c11 */ /* 0x040fe4000f8e18ff */
[----:B------:R-:W-:Y:S02]  /*47b0*/  SHF.L.U32 R9, R13, 0x1f, RZ ;  /* 0x0000001f0d097819 */ /* 0x000fe400000006ff */
[----:B------:R-:W-:Y:S02]  /*47c0*/  LEA R10, R14, UR21, 0x4 ;  /* 0x000000150e0a7c11 */ /* 0x000fe4000f8e20ff */
[----:B--2---:R-:W2:Y:S02]  /*47d0*/  SYNCS.PHASECHK.TRANS64.TRYWAIT P0, [R12+URZ+0xd0], R9 ;  /* 0x0000d0090c0075a7 */ /* 0x004ea400080011ff */
[----:B--2---:R-:W-:Y:S05]  /*47e0*/  @!P0 BRA `(.L_x_80) ;  /* 0x0000005000288947 */ /* 0x004fea0003800000 */
.L_x_178:
[----:B--2---:R-:W2:Y:S01]  /*47f0*/  LDS.128 R8, [R10+0x160] ;  /* 0x000160000a087984 */ /* 0x004ea20000000c00 */
[----:B------:R-:W-:Y:S01]  /*4800*/  UISETP.GE.AND UP0, UPT, UR42, 0x1, UPT ;  /* 0x000000012a00788c */ /* 0x000fe2000bf06270 */
[----:B------:R-:W-:Y:S01]  /*4810*/  @!PT LDS RZ, [RZ] ;  /* 0x00000000fffff984 */ /* 0x000fe20000000800 */
[----:B------:R-:W-:Y:S01]  /*4820*/  @!PT LDS RZ, [RZ] ;  /* 0x00000000fffff984 */ /* 0x000fe20000000800 */
[----:B------:R-:W-:Y:S01]  /*4830*/  @!PT LDS RZ, [RZ] ;  /* 0x00000000fffff984 */ /* 0x000fe20000000800 */
[----:B------:R-:W-:Y:S01]  /*4840*/  @!PT LDS RZ, [RZ] ;  /* 0x00000000fffff984 */ /* 0x000fe20000000800 */
[----:B------:R3:W-:Y:S06]  /*4850*/  MEMBAR.ALL.CTA ;  /* 0x0000000000007992 */ /* 0x0007ec0000008000 */
[----:B---3--:R-:W3:Y:S01]  /*4860*/  FENCE.VIEW.ASYNC.S ;  /* 0x00000000000073c6 */ /* 0x008ee20000000000 */
[----:B--2---:R-:W-:Y:S11]  /*4870*/  LOP3.LUT P0, RZ, R10, 0x1, RZ, 0xc0, !PT ;  /* 0x000000010aff7812 */ /* 0x004ff6000780c0ff */
[----:B------:R-:W-:Y:S02]  /*4880*/  @!UPT UIADD3 URZ, UPT, UPT, URZ, URZ, URZ ;  /* 0x000000fffffff290 */ /* 0x000fe4000fffe0ff */
[----:B---3--:R-:W-:Y:S01]  /*4890*/  VOTEU.ANY UP1, P0 ;  /* 0x0000000000ff7886 */ /* 0x008fe20000020100 */
[----:B------:R-:W-:Y:S11]  /*48a0*/  PLOP3.LUT P0, PT, PT, PT, UP1, 0x80, 0x8 ;  /* 0x000000000008781c */ /* 0x000ff60003f0f018 */
[----:B------:R-:W-:Y:S02]  /*48b0*/  @!UPT UIADD3 URZ, UPT, UPT, URZ, URZ, URZ ;  /* 0x000000fffffff290 */ /* 0x000fe4000fffe0ff */
[----:B------:R-:W-:Y:S02]  /*48c0*/  @P0 SHF.R.U32.HI R0, RZ, 0x10, R9 ;  /* 0x00000010ff000819 */ /* 0x000fe40000011609 */
[----:B------:R-:W-:Y:S02]  /*48d0*/  @P0 MOV R6, R8 ;  /* 0x0000000800060202 */ /* 0x000fe40000000f00 */
[----:B------:R-:W-:Y:S01]  /*48e0*/  @P0 R2UR UR4, R0 ;  /* 0x00000000000402ca */ /* 0x000fe200000e0000 */
[----:B------:R-:W-:Y:S01]  /*48f0*/  VIADD R0, R12, 0xe0 ;  /* 0x000000e00c007836 */ /* 0x000fe20000000000 */
[----:B------:R-:W-:Y:S02]  /*4900*/  @P0 LOP3.LUT R8, R9, 0xffff, RZ, 0xc0, !PT ;  /* 0x0000ffff09080812 */ /* 0x000fe400078ec0ff */
[----:B------:R-:W-:Y:S02]  /*4910*/  @P0 R2UR UR6, R6 ;  /* 0x00000000060602ca */ /* 0x000fe400000e0000 */
[----:B------:R-:W-:Y:S02]  /*4920*/  PRMT R0, RZ, 0x654, R0 ;  /* 0x00000654ff007816 */ /* 0x000fe40000000000 */
[----:B------:R-:W-:Y:S02]  /*4930*/  @P0 R2UR UR5, R8 ;  /* 0x00000000080502ca */ /* 0x000fe400000e0000 */
[----:B------:R2:W-:Y:S03]  /*4940*/  SYNCS.ARRIVE.TRANS64.RED.A1T0 RZ, [R0+URZ], RZ ;  /* 0x000000ff00ff79a7 */ /* 0x0005e600081004ff */
[----:B------:R-:W-:Y:S04]  /*4950*/  @UP1 UMOV UR29, UR4 ;  /* 0x00000004001d1c82 */ /* 0x000fe80008000000 */
[----:B------:R-:W-:Y:S04]  /*4960*/  @UP1 UMOV UR14, UR6 ;  /* 0x00000006000e1c82 */ /* 0x000fe80008000000 */
[----:B------:R-:W-:Y:S01]  /*4970*/  @UP1 UMOV UR13, UR5 ;  /* 0x00000005000d1c82 */ /* 0x000fe20008000000 */
[----:B------:R-:W-:Y:S05]  /*4980*/  BRA.U !UP0, `(.L_x_81) ;  /* 0x0000000108a47547 */ /* 0x000fea000b800000 */
[----:B------:R-:W-:Y:S02]  /*4990*/  UIMAD.WIDE.U32 UR18, UR13, UR47, URZ ;  /* 0x0000002f0d1272a5 */ /* 0x000fe4000f8e00ff */
[----:B------:R-:W-:Y:S02]  /*49a0*/  UIMAD.WIDE.U32 UR26, UR14, UR44, URZ ;  /* 0x0000002c0e1a72a5 */ /* 0x000fe4000f8e00ff */
[----:B------:R-:W-:Y:S02]  /*49b0*/  USEL UR4, UR30, UR41, !UP5 ;  /* 0x000000291e047287 */ /* 0x000fe4000e800000 */
[----:B------:R-:W-:Y:S02]  /*49c0*/  USEL UR7, UR31, UR43, !UP6 ;  /* 0x0000002b1f077287 */ /* 0x000fe4000f000000 */
[----:B-1----:R-:W-:Y:S02]  /*49d0*/  UIMAD.WIDE.U32 UR8, UR4, UR22, URZ ;  /* 0x00000016040872a5 */ /* 0x002fe4000f8e00ff */
[----:B------:R-:W-:Y:S01]  /*49e0*/  UIMAD.WIDE.U32 UR10, UR7, UR22, URZ ;  /* 0x00000016070a72a5 */ /* 0x000fe2000f8e00ff */
[----:B------:R-:W-:Y:S02]  /*49f0*/  UMOV UR5, UR19 ;  /* 0x0000001300057c82 */ /* 0x000fe40008000000 */
[----:B------:R-:W-:Y:S03]  /*4a00*/  USHF.R.U32.HI UR6, URZ, UR49, UR5 ;  /* 0x00000031ff067299 */ /* 0x000fe60008011605 */
[----:B------:R-:W-:Y:S01]  /*4a10*/  UMOV UR5, UR27 ;  /* 0x0000001b00057c82 */ /* 0x000fe20008000000 */
[----:B------:R-:W-:Y:S02]  /*4a20*/  USEL UR6, UR13, UR6, !UP5 ;  /* 0x000000060d067287 */ /* 0x000fe4000e800000 */
[----:B------:R-:W-:Y:S03]  /*4a30*/  USHF.R.U32.HI UR12, URZ, UR45, UR5 ;  /* 0x0000002dff0c7299 */ /* 0x000fe60008011605 */
[----:B------:R-:W-:Y:S02]  /*4a40*/  UMOV UR5, UR9 ;  /* 0x0000000900057c82 */ /* 0x000fe40008000000 */
[----:B------:R-:W-:Y:S03]  /*4a50*/  @UP4 USHF.R.U32.HI UR4, URZ, UR23, UR5 ;  /* 0x00000017ff044299 */ /* 0x000fe60008011605 */
[----:B------:R-:W-:Y:S01]  /*4a60*/  UMOV UR5, UR11 ;  /* 0x0000000b00057c82 */ /* 0x000fe20008000000 */
[----:B------:R-:W-:Y:S02]  /*4a70*/  UIMAD UR4, UR42, UR4, URZ ;  /* 0x000000042a0472a4 */ /* 0x000fe4000f8e02ff */
[----:B------:R-:W-:Y:S02]  /*4a80*/  @UP4 USHF.R.U32.HI UR7, URZ, UR23, UR5 ;  /* 0x00000017ff074299 */ /* 0x000fe40008011605 */
[----:B------:R-:W-:Y:S02]  /*4a90*/  UIMAD.WIDE.U32 UR10, UR6, UR22, URZ ;  /* 0x00000016060a72a5 */ /* 0x000fe4000f8e00ff */
[----:B------:R-:W-:Y:S02]  /*4aa0*/  USEL UR5, UR14, UR12, !UP6 ;  /* 0x0000000c0e057287 */ /* 0x000fe4000f000000 */
[----:B------:R-:W-:Y:S02]  /*4ab0*/  UIMAD UR8, UR42, UR7, URZ ;  /* 0x000000072a0872a4 */ /* 0x000fe4000f8e02ff */
[----:B------:R-:W-:Y:S03]  /*4ac0*/  UISETP.GE.AND UP0, UPT, UR6, UR4, UPT ;  /* 0x000000040600728c */ /* 0x000fe6000bf06270 */
[----:B------:R-:W-:Y:S01]  /*4ad0*/  UMOV UR4, UR11 ;  /* 0x0000000b00047c82 */ /* 0x000fe20008000000 */
[----:B------:R-:W-:Y:S02]  /*4ae0*/  UISETP.GE.OR UP0, UPT, UR5, UR8, UP0 ;  /* 0x000000080500728c */ /* 0x000fe40008706670 */
[----:B------:R-:W-:Y:S02]  /*4af0*/  USHF.R.U32.HI UR4, URZ, UR23, UR4 ;  /* 0x00000017ff047299 */ /* 0x000fe40008011604 */
[----:B------:R-:W-:Y:S02]  /*4b00*/  UIMAD.WIDE.U32 UR8, UR5, UR22, URZ ;  /* 0x00000016050872a5 */ /* 0x000fe4000f8e00ff */
[----:B------:R-:W-:Y:S04]  /*4b10*/  USEL UR10, UR6, UR4, !UP4 ;  /* 0x00000004060a7287 */ /* 0x000fe8000e000000 */
[----:B------:R-:W-:Y:S01]  /*4b20*/  UIADD3 UR11, UPT, UPT, -UR10, URZ, URZ ;  /* 0x000000ff0a0b7290 */ /* 0x000fe2000fffe1ff */
[----:B------:R-:W-:Y:S02]  /*4b30*/  @!UP0 UMOV UR4, UR9 ;  /* 0x0000000900048c82 */ /* 0x000fe40008000000 */
[----:B------:R-:W-:Y:S02]  /*4b40*/  @!UP0 USHF.R.U32.HI UR4, URZ, UR23, UR4 ;  /* 0x00000017ff048299 */ /* 0x000fe40008011604 */
[----:B------:R-:W-:Y:S02]  /*4b50*/  UIMAD UR8, UR42, UR11, UR6 ;  /* 0x0000000b2a0872a4 */ /* 0x000fe4000f8e0206 */
[----:B------:R-:W-:Y:S04]  /*4b60*/  @!UP0 USEL UR4, UR5, UR4, !UP4 ;  /* 0x0000000405048287 */ /* 0x000fe8000e000000 */
[----:B------:R-:W-:Y:S02]  /*4b70*/  @!UP0 UIMAD UR8, UR7, UR8, UR4 ;  /* 0x00000008070882a4 */ /* 0x000fe4000f8e0204 */
[----:B------:R-:W-:Y:S02]  /*4b80*/  @!UP0 UIADD3 UR9, UPT, UPT, UR10, -UR4, URZ ;  /* 0x800000040a098290 */ /* 0x000fe4000fffe0ff */
[----:B------:R-:W-:Y:S02]  /*4b90*/  UIADD3 UR4, UPT, UPT, -UR5, URZ, URZ ;  /* 0x000000ff05047290 */ /* 0x000fe4000fffe1ff */
[----:B------:R-:W-:Y:S02]  /*4ba0*/  UIADD3 UR7, UPT, UPT, -UR6, URZ, URZ ;  /* 0x000000ff06077290 */ /* 0x000fe4000fffe1ff */
[----:B------:R-:W-:Y:S02]  /*4bb0*/  @!UP0 UIMAD UR6, UR9, UR42, UR5 ;  /* 0x0000002a090682a4 */ /* 0x000fe4000f8e0205 */
[----:B------:R-:W-:Y:S02]  /*4bc0*/  UIMAD UR14, UR15, UR4, UR14 ;  /* 0x000000040f0e72a4 */ /* 0x000fe4000f8e020e */
[----:B------:R-:W-:Y:S01]  /*4bd0*/  UIMAD UR13, UR46, UR7, UR13 ;  /* 0x000000072e0d72a4 */ /* 0x000fe2000f8e020d */
[----:B------:R-:W-:Y:S02]  /*4be0*/  @!UP0 UMOV UR5, UR8 ;  /* 0x0000000800058c82 */ /* 0x000fe40008000000 */
[----:B------:R-:W-:Y:S02]  /*4bf0*/  UIMAD UR14, UR5, UR15, UR14 ;  /* 0x0000000f050e72a4 */ /* 0x000fe4000f8e020e */
[----:B------:R-:W-:Y:S11]  /*4c00*/  UIMAD UR13, UR6, UR46, UR13 ;  /* 0x0000002e060d72a4 */ /* 0x000ff6000f8e020d */
[----:B------:R-:W-:Y:S01]  /*4c10*/  @!UPT UIADD3 URZ, UPT, UPT, URZ, URZ, URZ ;  /* 0x000000fffffff290 */ /* 0x000fe2000fffe0ff */
.L_x_81:
[----:B------:R-:W3:Y:S01]  /*4c20*/  @!UP2 LDCU.128 UR8, c[0x0][0xb10] ;  /* 0x00016200ff08a7ac */ /* 0x000ee20008000c00 */
[C---:B------:R-:W-:Y:S02]  /*4c30*/  ISETP.NE.U32.AND P1, PT, R4.reuse, RZ, PT ;  /* 0x000000ff0400720c */ /* 0x040fe40003f25070 */
[----:B------:R-:W-:Y:S02]  /*4c40*/  ISETP.NE.U32.AND P0, PT, R4, RZ, PT ;  /* 0x000000ff0400720c */ /* 0x000fe40003f05070 */
[C---:B------:R-:W-:Y:S02]  /*4c50*/  ISETP.NE.AND.EX P1, PT, R5.reuse, RZ, PT, P1 ;  /* 0x000000ff0500720c */ /* 0x040fe40003f25310 */
[----:B------:R-:W-:Y:S01]  /*4c60*/  ISETP.NE.AND.EX P0, PT, R5, RZ, PT, P0 ;  /* 0x000000ff0500720c */ /* 0x000fe20003f05300 */
[----:B------:R-:W4:Y:S01]  /*4c70*/  @!UP2 LDCU UR5, c[0x0][0xb0c] ;  /* 0x00016180ff05a7ac */ /* 0x000f220008000800 */
[----:B------:R-:W-:Y:S01]  /*4c80*/  SHF.L.U32 R9, R15, 0x1f, RZ ;  /* 0x0000001f0f097819 */ /* 0x000fe200000006ff */
[----:B------:R-:W-:Y:S02]  /*4c90*/  USHF.L.U32 UR35, UR16, 0x6, URZ ;  /* 0x0000000610237899 */ /* 0x000fe400080006ff */
[----:B------:R-:W-:Y:S02]  /*4ca0*/  USHF.L.U32 UR34, UR20, 0x7, URZ ;  /* 0x0000000714227899 */ /* 0x000fe400080006ff */
[----:B---3--:R-:W-:Y:S07]  /*4cb0*/  UIMAD.WIDE.U32 UR6, UR14, UR8, URZ ;  /* 0x000000080e0672a5 */ /* 0x008fee000f8e00ff */
[----:B------:R-:W-:Y:S01]  /*4cc0*/  @!UP2 UMOV UR4, UR7 ;  /* 0x000000070004ac82 */ /* 0x000fe20008000000 */
[----:B----4-:R-:W-:Y:S02]  /*4cd0*/  @!UP2 UISETP.NE.AND UP0, UPT, UR5, 0x1, UPT ;  /* 0x000000010500a88c */ /* 0x010fe4000bf05270 */
[----:B------:R-:W-:Y:S02]  /*4ce0*/  @!UP2 USHF.R.U32.HI UR4, URZ, UR9, UR4 ;  /* 0x00000009ff04a299 */ /* 0x000fe40008011604 */
[----:B------:R-:W-:Y:S02]  /*4cf0*/  UIMAD.WIDE.U32 UR6, UR13, UR11, URZ ;  /* 0x0000000b0d0672a5 */ /* 0x000fe4000f8e00ff */
[----:B------:R-:W-:Y:S02]  /*4d00*/  @!UP2 USEL UR8, UR14, UR4, !UP0 ;  /* 0x000000040e08a287 */ /* 0x000fe4000c000000 */
[----:B------:R-:W-:Y:S03]  /*4d10*/  @!UP2 UISETP.NE.AND UP0, UPT, UR10, 0x1, UPT ;  /* 0x000000010a00a88c */ /* 0x000fe6000bf05270 */
[----:B------:R-:W-:Y:S02]  /*4d20*/  @!UP2 UMOV UR6, UR7 ;  /* 0x000000070006ac82 */ /* 0x000fe40008000000 */
[----:B------:R-:W3:Y:S02]  /*4d30*/  @!UP2 LDCU UR4, c[0x0][0xb20] ;  /* 0x00016400ff04a7ac */ /* 0x000ee40008000800 */
[----:B---3--:R-:W-:Y:S04]  /*4d40*/  @!UP2 USHF.R.U32.HI UR6, URZ, UR4, UR6 ;  /* 0x00000004ff06a299 */ /* 0x008fe80008011606 */
[----:B------:R-:W-:Y:S04]  /*4d50*/  @!UP2 USEL UR6, UR13, UR6, !UP0 ;  /* 0x000000060d06a287 */ /* 0x000fe8000c000000 */
[----:B------:R-:W-:Y:S02]  /*4d60*/  @!UP2 UIADD3 UR4, UPT, UPT, -UR8, UR6, URZ ;  /* 0x000000060804a290 */ /* 0x000fe4000fffe1ff */
[----:B------:R-:W-:Y:S02]  /*4d70*/  @!UP2 UIADD3 UR6, UPT, UPT, UR8, -UR6, URZ ;  /* 0x800000060806a290 */ /* 0x000fe4000fffe0ff */
[----:B------:R-:W-:Y:S02]  /*4d80*/  @!UP2 UIMAD UR14, UR4, UR5, UR14 ;  /* 0x00000005040ea2a4 */ /* 0x000fe4000f8e020e */
[----:B------:R-:W-:Y:S01]  /*4d90*/  @!UP2 UIMAD UR13, UR6, UR10, UR13 ;  /* 0x0000000a060da2a4 */ /* 0x000fe2000f8e020d */
[----:B------:R-:W-:Y:S11]  /*4da0*/  BRA.U UP3, `(.L_x_82) ;  /* 0x0000000103107547 */ /* 0x000ff6000b800000 */
[----:B--2---:R-:W-:Y:S04]  /*4db0*/  MOV R0, UR48 ;  /* 0x0000003000007c02 */ /* 0x004fe80008000f00 */
[----:B------:R-:W-:Y:S04]  /*4dc0*/  SHF.L.U32 R11, R0, 0x1f, RZ ;  /* 0x0000001f000b7819 */ /* 0x000fe800000006ff */
[----:B------:R-:W2:Y:S02]  /*4dd0*/  SYNCS.PHASECHK.TRANS64.TRYWAIT P2, [UR21+0xc8], R11 ;  /* 0x0000c80bff0075a7 */ /* 0x000ea40008041115 */
[----:B--2---:R-:W-:Y:S05]  /*4de0*/  @!P2 BRA `(.L_x_83) ;  /* 0x0000004800bca947 */ /* 0x004fea0003800000 */
.L_x_82:
[----:B------:R-:W-:Y:S05]  /*4df0*/  @!P1 BRA `(.L_x_84) ;  /* 0x0000000000309947 */ /* 0x000fea0003800000 */
[----:B------:R-:W-:Y:S01]  /*4e00*/  ISETP.NE.U32.AND P1, PT, R2, RZ, PT ;  /* 0x000000ff0200720c */ /* 0x000fe20003f25070 */
[----:B------:R-:W3:Y:S01]  /*4e10*/  LDCU.64 UR4, c[0x0][0x358] ;  /* 0x00006b00ff0477ac */ /* 0x000ee20008000a00 */
[----:B------:R-:W-:Y:S02]  /*4e20*/  IMAD.MOV.U32 R67, RZ, RZ, 0x1 ;  /* 0x00000001ff437424 */ /* 0x000fe400078e00ff */
[----:B------:R-:W-:Y:S11]  /*4e30*/  ISETP.NE.AND.EX P1, PT, R3, RZ, PT, P1 ;  /* 0x000000ff0300720c */ /* 0x000ff60003f25310 */
[----:B------:R-:W-:Y:S02]  /*4e40*/  @!UPT UIADD3 URZ, UPT, UPT, URZ, URZ, URZ ;  /* 0x000000fffffff290 */ /* 0x000fe4000fffe0ff */
[----:B--2---:R-:W2:Y:S01]  /*4e50*/  @P1 LDC.64 R10, c[0x0][0x888] ;  /* 0x00022200ff0a1b82 */ /* 0x004ea20000000a00 */
[----:B------:R-:W-:Y:S04]  /*4e60*/  @P1 IMAD R0, R4, UR36, RZ ;  /* 0x0000002404001c24 */ /* 0x000fe8000f8e02ff */
[----:B--2---:R-:W-:Y:S04]  /*4e70*/  @P1 IMAD.WIDE R10, R0, 0x4, R10 ;  /* 0x00000004000a1825 */ /* 0x004fe800078e020a */
[----:B------:R-:W-:Y:S01]  /*4e80*/  HFMA2 R0, -RZ, RZ, 0, 5.9604644775390625e-08 ;  /* 0x00000001ff007431 */ /* 0x000fe200000001ff */
[----:B---3-5:R3:W5:Y:S04]  /*4e90*/  @P1 LDG.E R27, desc[UR4][R10.64] ;  /* 0x000000040a1b1981 */ /* 0x028768000c1e1900 */
[----:B------:R-:W-:Y:S01]  /*4ea0*/  @!P1 PRMT R67, R0, 0x7610, R67 ;  /* 0x0000761000439816 */ /* 0x000fe20000000043 */
[----:B---3--:R-:W4:Y:S06]  /*4eb0*/  @!P1 LDC R27, c[0x0][0x880] ;  /* 0x00022000ff1b9b82 */ /* 0x008f2c0000000800 */
.L_x_84:
[----:B----45:R-:W-:Y:S01]  /*4ec0*/  @!P0 FSETP.EQ.AND P1, PT, R27, RZ, PT ;  /* 0x000000ff1b00820b */ /* 0x030fe20003f22000 */
[----:B------:R-:W-:Y:S01]  /*4ed0*/  @!UPT UIADD3 URZ, UPT, UPT, URZ, URZ, URZ ;  /* 0x000000fffffff290 */ /* 0x000fe2000fffe0ff */
[----:B------:R-:W-:Y:S11]  /*4ee0*/  @!P0 BRA `(.L_x_85) ;  /* 0x0000000000188947 */ /* 0x000ff60003800000 */
[----:B------:R-:W-:Y:S02]  /*4ef0*/  LOP3.LUT P0, RZ, R67, 0xff, RZ, 0xc0, !PT ;  /* 0x000000ff43ff7812 */ /* 0x000fe4000780c0ff */
[----:B------:R-:W-:Y:S04]  /*4f00*/  ISETP.NE.U32.AND P1, PT, R2, RZ, PT ;  /* 0x000000ff0200720c */ /* 0x000fe80003f25070 */
[----:B------:R-:W-:Y:S04]  /*4f10*/  ISETP.NE.AND.EX P1, PT, R3, RZ, PT, P1 ;  /* 0x000000ff0300720c */ /* 0x000fe80003f25310 */
[----:B------:R-:W-:Y:S03]  /*4f20*/  PLOP3.LUT P1, PT, P1, PT, PT, 0x8, 0x80 ;  /* 0x000000000080781c */ /* 0x000fe60000f2e170 */
[----:B------:R-:W-:Y:S11]  /*4f30*/  @P0 FSETP.EQ.AND P1, PT, R27, RZ, PT ;  /* 0x000000ff1b00020b */ /* 0x000ff60003f22000 */
[----:B------:R-:W-:Y:S02]  /*4f40*/  @!UPT UIADD3 URZ, UPT, UPT, URZ, URZ, URZ ;  /* 0x000000fffffff290 */ /* 0x000fe4000fffe0ff */
.L_x_85:
[----:B------:R-:W3:Y:S01]  /*4f50*/  SYNCS.PHASECHK.TRANS64.TRYWAIT P2, [UR21+0xa0], R9 ;  /* 0x0000a009ff0075a7 */ /* 0x000ee20008041115 */
[----:B------:R-:W-:Y:S04]  /*4f60*/  ELECT P0, URZ, PT ;  /* 0x0000000000ff782f */ /* 0x000fe80003800000 */
[----:B------:R-:W-:Y:S11]  /*4f70*/  PLOP3.LUT P1, PT, P1, P0, PT, 0xf2, 0x2f ;  /* 0x00000000002f781c */ /* 0x000ff60000f21e72 */
[----:B------:R-:W-:Y:S02]  /*4f80*/  @!UPT UIADD3 URZ, UPT, UPT, URZ, URZ, URZ ;  /* 0x000000fffffff290 */ /* 0x000fe4000fffe0ff */
[----:B------:R-:W-:Y:S05]  /*4f90*/  @!P1 IADD3 R8, P0, PT, R16, 0x580, RZ ;  /* 0x0000058010089810 */ /* 0x000fea0007f1e0ff */
[----:B------:R-:W-:Y:S01]  /*4fa0*/  @!P1 IMAD.X R6, RZ, RZ, R17, P0 ;  /* 0x000000ffff069224 */ /* 0x000fe200000e0611 */
[----:B---3--:R-:W-:Y:S07]  /*4fb0*/  @!P2 BRA `(.L_x_86) ;  /* 0x000000480060a947 */ /* 0x008fee0003800000 */
.L_x_181:
[----:B------:R-:W-:Y:S01]  /*4fc0*/  @!P1 R2UR UR5, R8 ;  /* 0x00000000080592ca */ /* 0x000fe200000e0000 */
[----:B------:R-:W-:Y:S01]  /*4fd0*/  VOTEU.ALL UP0, P1 ;  /* 0x0000000000ff7886 */ /* 0x000fe20000800000 */
[----:B------:R-:W-:Y:S01]  /*4fe0*/  @!P1 R2UR UR4, R6 ;  /* 0x00000000060492ca */ /* 0x000fe200000e0000 */
[----:B--2---:R-:W-:Y:S01]  /*4ff0*/  @!P1 IMAD.MOV.U32 R0, RZ, RZ, 0x2000 ;  /* 0x00002000ff009424 */ /* 0x004fe200078e00ff */
[----:B------:R-:W-:Y:S01]  /*5000*/  UMOV UR6, 0x0 ;  /* 0x0000000000067882 */ /* 0x000fe20000000000 */
[----:B------:R-:W-:Y:S01]  /*5010*/  UMOV UR7, 0x10000000 ;  /* 0x1000000000077882 */ /* 0x000fe20000000000 */
[----:B------:R-:W-:Y:S01]  /*5020*/  @!UP0 UIADD3 UR32, UPT, UPT, UR21, 0x400, URZ ;  /* 0x0000040015208890 */ /* 0x000fe2000fffe0ff */
[----:B------:R-:W-:Y:S01]  /*5030*/  @!P1 IADD3 R8, P0, PT, R16, 0x580, RZ ;  /* 0x0000058010089810 */ /* 0x000fe20007f1e0ff */
[----:B------:R-:W-:Y:S04]  /*5040*/  VOTEU.ALL UP0, P1 ;  /* 0x0000000000ff7886 */ /* 0x000fe80000800000 */
[----:B------:R-:W-:Y:S02]  /*5050*/  @!P1 IMAD.X R6, RZ, RZ, R17, P0 ;  /* 0x000000ffff069224 */ /* 0x000fe400000e0611 */
[----:B------:R-:W-:Y:S02]  /*5060*/  IMAD.U32 R10, RZ, RZ, UR5 ;  /* 0x00000005ff0a7e24 */ /* 0x000fe4000f8e00ff */
[----:B------:R-:W-:Y:S03]  /*5070*/  IMAD.U32 R11, RZ, RZ, UR4 ;  /* 0x00000004ff0b7e24 */ /* 0x000fe6000f8e00ff */
[----:B------:R-:W-:Y:S02]  /*5080*/  @!P1 R2UR UR4, R10 ;  /* 0x000000000a0492ca */ /* 0x000fe400000e0000 */
[----:B------:R-:W-:Y:S11]  /*5090*/  @!P1 R2UR UR5, R11 ;  /* 0x000000000b0592ca */ /* 0x000ff600000e0000 */
[----:B------:R-:W-:Y:S02]  /*50a0*/  @!UPT UIADD3 URZ, UPT, UPT, URZ, URZ, URZ ;  /* 0x000000fffffff290 */ /* 0x000fe4000fffe0ff */
[----:B------:R2:W-:Y:S01]  /*50b0*/  @!UP0 UTMALDG.3D [UR32], [UR4], desc[UR6] ;  /* 0x00000620040085b4 */ /* 0x0005e20008011000 */
[----:B------:R2:W-:Y:S01]  /*50c0*/  @!P1 SYNCS.ARRIVE.TRANS64.RED.A0TR RZ, [UR21+0x80], R0 ;  /* 0x00008000ffff99a7 */ /* 0x0005e20008300415 */
[----:B------:R-:W-:Y:S01]  /*50d0*/  SYNCS.ARRIVE.TRANS64.RED.A1T0 RZ, [UR40], RZ ;  /* 0x000000ffffff79a7 */ /* 0x000fe20008100428 */
[----:B------:R-:W3:Y:S02]  /*50e0*/  SYNCS.PHASECHK.TRANS64.TRYWAIT P2, [UR21+0xa8], R9 ;  /* 0x0000a809ff0075a7 */ /* 0x000ee40008041115 */
[----:B--23--:R-:W-:Y:S05]  /*50f0*/  @!P2 BRA `(.L_x_87) ;  /* 0x000000480028a947 */ /* 0x00cfea0003800000 */
.L_x_183:
        /* <DEDUP_REMOVED lines=8> */
[----:B------:R-:W-:Y:S01]  /*5180*/  @!UP0 UIADD3 UR24, UPT, UPT, UR21, 0x2400, URZ ;  /* 0x0000240015188890 */ /* 0x000fe2000fffe0ff */
[----:B------:R-:W-:Y:S01]  /*5190*/  VOTEU.ALL UP0, P1 ;  /* 0x0000000000ff7886 */ /* 0x000fe20000800000 */
[----:B------:R-:W-:Y:S01]  /*51a0*/  UMOV UR27, UR35 ;  /* 0x00000023001b7c82 */ /* 0x000fe20008000000 */
[----:B------:R-:W-:Y:S02]  /*51b0*/  UMOV UR28, UR36 ;  /* 0x00000024001c7c82 */ /* 0x000fe40008000000 */
[----:B------:R-:W-:Y:S02]  /*51c0*/  IMAD.U32 R10, RZ, RZ, UR5 ;  /* 0x00000005ff0a7e24 */ /* 0x000fe4000f8e00ff */
[----:B------:R-:W-:Y:S02]  /*51d0*/  IMAD.U32 R11, RZ, RZ, UR4 ;  /* 0x00000004ff0b7e24 */ /* 0x000fe4000f8e00ff */
[----:B------:R-:W-:Y:S01]  /*51e0*/  @!P1 IMAD.X R6, RZ, RZ, R17, P0 ;  /* 0x000000ffff069224 */ /* 0x000fe200000e0611 */
        /* <DEDUP_REMOVED lines=8> */
.L_x_185:
[----:B------:R-:W-:Y:S01]  /*5270*/  @!P1 R2UR UR5, R8 ;  /* 0x00000000080592ca */ /* 0x000fe200000e0000 */
[----:B------:R-:W-:Y:S01]  /*5280*/  VOTEU.ALL UP0, P1 ;  /* 0x0000000000ff7886 */ /* 0x000fe20000800000 */
[----:B------:R-:W-:Y:S01]  /*5290*/  @!P1 R2UR UR4, R6 ;  /* 0x00000000060492ca */ /* 0x000fe200000e0000 */
[----:B--2---:R-:W-:Y:S01]  /*52a0*/  @!P1 IMAD.MOV.U32 R0, RZ, RZ, 0x2000 ;  /* 0x00002000ff009424 */ /* 0x004fe200078e00ff */
[----:B------:R-:W-:Y:S01]  /*52b0*/  UMOV UR6, 0x0 ;  /* 0x0000000000067882 */ /* 0x000fe20000000000 */
[----:B------:R-:W-:Y:S01]  /*52c0*/  UMOV UR7, 0x10000000 ;  /* 0x1000000000077882 */ /* 0x000fe20000000000 */
[----:B------:R-:W-:Y:S01]  /*52d0*/  @!UP0 UIADD3 UR18, UPT, UPT, UR34, 0x40, URZ ;  /* 0x0000004022128890 */ /* 0x000fe2000fffe0ff */
[----:B------:R-:W-:Y:S01]  /*52e0*/  VIADD R14, R14, 0x1 ;  /* 0x000000010e0e7836 */ /* 0x000fe20000000000 */
[----:B------:R-:W-:Y:S01]  /*52f0*/  @!UP0 UIADD3 UR16, UPT, UPT, UR21, 0x4400, URZ ;  /* 0x0000440015108890 */ /* 0x000fe2000fffe0ff */
[----:B------:R-:W-:Y:S01]  /*5300*/  VOTEU.ALL UP0, P1 ;  /* 0x0000000000ff7886 */ /* 0x000fe20000800000 */
[----:B------:R-:W-:Y:S01]  /*5310*/  UMOV UR19, UR35 ;  /* 0x0000002300137c82 */ /* 0x000fe20008000000 */
[----:B------:R-:W-:Y:S02]  /*5320*/  UMOV UR20, UR36 ;  /* 0x0000002400147c82 */ /* 0x000fe40008000000 */
        /* <DEDUP_REMOVED lines=10> */
.L_x_187:
[----:B------:R-:W-:Y:S01]  /*53d0*/  @!P1 IADD3 R6, P0, PT, R16, 0x580, RZ ;  /* 0x0000058010069810 */ /* 0x000fe20007f1e0ff */
[----:B------:R-:W-:Y:S01]  /*53e0*/  VOTEU.ALL UP0, P1 ;  /* 0x0000000000ff7886 */ /* 0x000fe20000800000 */
[----:B------:R-:W-:Y:S01]  /*53f0*/  UMOV UR6, 0x0 ;  /* 0x0000000000067882 */ /* 0x000fe20000000000 */
[----:B------:R-:W-:Y:S01]  /*5400*/  UMOV UR7, 0x10000000 ;  /* 0x1000000000077882 */ /* 0x000fe20000000000 */
[----:B------:R-:W-:Y:S01]  /*5410*/  @!P1 R2UR UR5, R6 ;  /* 0x00000000060592ca */ /* 0x000fe200000e0000 */
[----:B--2---:R-:W-:Y:S01]  /*5420*/  @!P1 IMAD.X R0, RZ, RZ, R17, P0 ;  /* 0x000000ffff009224 */ /* 0x004fe200000e0611 */
[----:B------:R-:W-:Y:S01]  /*5430*/  @!UP0 UIADD3 UR10, UPT, UPT, UR34, 0x60, URZ ;  /* 0x00000060220a8890 */ /* 0x000fe2000fffe0ff */
[----:B------:R-:W-:Y:S01]  /*5440*/  R2UR UR18, R69 ;  /* 0x00000000451272ca */ /* 0x000fe200000e0000 */
[----:B------:R-:W-:Y:S01]  /*5450*/  @!UP0 UIADD3 UR8, UPT, UPT, UR21, 0x6400, URZ ;  /* 0x0000640015088890 */ /* 0x000fe2000fffe0ff */
[----:B------:R-:W-:Y:S01]  /*5460*/  R2UR UR16, R70 ;  /* 0x00000000461072ca */ /* 0x000fe200000e0000 */
[----:B------:R-:W-:Y:S01]  /*5470*/  @!UP0 UIADD3 UR9, UPT, UPT, UR21, 0x98, URZ ;  /* 0x0000009815098890 */ /* 0x000fe2000fffe0ff */
[----:B------:R-:W-:Y:S01]  /*5480*/  @!P1 R2UR UR4, R0 ;  /* 0x00000000000492ca */ /* 0x000fe200000e0000 */
[----:B------:R-:W-:Y:S01]  /*5490*/  VOTEU.ALL UP0, P1 ;  /* 0x0000000000ff7886 */ /* 0x000fe20000800000 */
[----:B------:R-:W-:Y:S01]  /*54a0*/  UMOV UR11, UR35 ;  /* 0x00000023000b7c82 */ /* 0x000fe20008000000 */
[----:B------:R-:W-:Y:S01]  /*54b0*/  UMOV UR12, UR36 ;  /* 0x00000024000c7c82 */ /* 0x000fe20008000000 */
[C---:B------:R-:W-:Y:S01]  /*54c0*/  ISETP.NE.AND P0, PT, R14.reuse, 0x2, PT ;  /* 0x000000020e00780c */ /* 0x040fe20003f05270 */
[----:B------:R-:W-:Y:S01]  /*54d0*/  UPLOP3.LUT UP3, UPT, UPT, UPT, UPT, 0x80, 0x8 ;  /* 0x000000000008789c */ /* 0x000fe20003f6f070 */
[----:B------:R-:W-:Y:S01]  /*54e0*/  IMAD.U32 R8, RZ, RZ, UR5 ;  /* 0x00000005ff087e24 */ /* 0x000fe2000f8e00ff */
[----:B------:R-:W-:Y:S01]  /*54f0*/  LOP3.LUT R15, R15, 0x1, RZ, 0x3c, !PT ;  /* 0x000000010f0f7812 */ /* 0x000fe200078e3cff */
[----:B------:R-:W-:Y:S01]  /*5500*/  UMOV UR36, UR29 ;  /* 0x0000001d00247c82 */ /* 0x000fe20008000000 */
[----:B------:R-:W-:Y:S01]  /*5510*/  SEL R0, RZ, 0x1, P0 ;  /* 0x00000001ff007807 */ /* 0x000fe20000000000 */
[----:B------:R-:W-:Y:S01]  /*5520*/  UIADD3 UR20, UPT, UPT, UR13, UR18, URZ ;  /* 0x000000120d147290 */ /* 0x000fe2000fffe0ff */
[----:B------:R-:W-:Y:S01]  /*5530*/  SEL R14, R14, RZ, P0 ;  /* 0x000000ff0e0e7207 */ /* 0x000fe20000000000 */
[----:B------:R-:W-:Y:S01]  /*5540*/  UIADD3 UR16, UPT, UPT, UR14, UR16, URZ ;  /* 0x000000100e107290 */ /* 0x000fe2000fffe0ff */
[----:B------:R-:W-:Y:S01]  /*5550*/  IMAD.U32 R9, RZ, RZ, UR4 ;  /* 0x00000004ff097e24 */ /* 0x000fe2000f8e00ff */
[----:B------:R-:W-:Y:S02]  /*5560*/  @!P1 R2UR UR4, R8 ;  /* 0x00000000080492ca */ /* 0x000fe400000e0000 */
[----:B------:R-:W-:Y:S02]  /*5570*/  LOP3.LUT R13, R13, R0, RZ, 0x3c, !PT ;  /* 0x000000000d0d7212 */ /* 0x000fe400078e3cff */
[----:B------:R-:W-:Y:S11]  /*5580*/  @!P1 R2UR UR5, R9 ;  /* 0x00000000090592ca */ /* 0x000ff600000e0000 */
[----:B------:R-:W-:Y:S02]  /*5590*/  @!UPT UIADD3 URZ, UPT, UPT, URZ, URZ, URZ ;  /* 0x000000fffffff290 */ /* 0x000fe4000fffe0ff */
[----:B------:R2:W-:Y:S01]  /*55a0*/  @!UP0 UTMALDG.3D [UR8], [UR4], desc[UR6] ;  /* 0x00000608040085b4 */ /* 0x0005e20008011000 */
[----:B------:R2:W-:Y:S01]  /*55b0*/  @!P1 SYNCS.ARRIVE.TRANS64.RED.A0TR RZ, [UR21+0x98], R7 ;  /* 0x00009807ffff99a7 */ /* 0x0005e20008300415 */
[----:B------:R-:W-:Y:S01]  /*55c0*/  SYNCS.ARRIVE.TRANS64.RED.A1T0 RZ, [UR37], RZ ;  /* 0x000000ffffff79a7 */ /* 0x000fe20008100425 */
[----:B------:R-:W-:Y:S05]  /*55d0*/  BRA.U UP1, `(.L_x_90) ;  /* 0xfffffff101707547 */ /* 0x000fea000b83ffff */
[----:B------:R-:W-:-:S04]  /*55e0*/  SHF.L.U32 R3, R15, 0x1f, RZ ;  /* 0x0000001f0f037819 */ /* 0x000fc800000006ff */
[----:B------:R-:W3:Y:S02]  /*55f0*/  SYNCS.PHASECHK.TRANS64.TRYWAIT P0, [UR21+0xa0], R3 ;  /* 0x0000a003ff0075a7 */ /* 0x000ee40008001115 */
[----:B---3--:R-:W-:Y:S05]  /*5600*/  @!P0 BRA `(.L_x_91) ;  /* 0x00000044002c8947 */ /* 0x008fea0003800000 */
.L_x_189:
[----:B------:R-:W4:Y:S02]  /*5610*/  SYNCS.PHASECHK.TRANS64.TRYWAIT P0, [UR21+0xa8], R3 ;  /* 0x0000a803ff0075a7 */ /* 0x000f240008001115 */
[----:B----4-:R-:W-:Y:S05]  /*5620*/  @!P0 BRA `(.L_x_92) ;  /* 0x00000044003c8947 */ /* 0x010fea0003800000 */
.L_x_191:
[----:B------:R-:W4:Y:S02]  /*5630*/  SYNCS.PHASECHK.TRANS64.TRYWAIT P0, [UR21+0xb0], R3 ;  /* 0x0000b003ff0075a7 */ /* 0x000f240008001115 */
[----:B----4-:R-:W-:Y:S05]  /*5640*/  @!P0 BRA `(.L_x_93) ;  /* 0x00000044004c8947 */ /* 0x010fea0003800000 */
.L_x_193:
[----:B---3--:R-:W-:-:S07]  /*5650*/  MOV R0, UR21 ;  /* 0x0000001500007c02 */ /* 0x008fce0008000f00 */
.L_x_94:
[----:B---3--:R-:W-:-:S04]  /*5660*/  SHF.L.U32 R3, R15, 0x1f, RZ ;  /* 0x0000001f0f037819 */ /* 0x008fc800000006ff */
[----:B------:R3:W4:Y:S03]  /*5670*/  SYNCS.PHASECHK.TRANS64.TRYWAIT P0, [R0+URZ+0xb8], R3 ;  /* 0x0000b803000075a7 */ /* 0x00072600080011ff */
[----:B----4-:R-:W-:Y:S05]  /*5680*/  @!P0 NANOSLEEP.SYNCS 0x989680 ;  /* 0x009896800000895d */ /* 0x010fea0003900000 */
[----:B------:R-:W4:Y:S02]  /*5690*/  @!P0 SYNCS.PHASECHK.TRANS64 P0, [R0+URZ+0xb8], R3 ;  /* 0x0000b803000085a7 */ /* 0x000f2400080010ff */
[----:B-12-4-:R-:W-:Y:S05]  /*56a0*/  @P0 EXIT ;  /* 0x000000000000094d */ /* 0x016fea0003800000 */
[----:B------:R-:W-:Y:S05]  /*56b0*/  BRA `(.L_x_94) ;  /* 0xfffffffc00e87947 */ /* 0x000fea000383ffff */
.L_x_79:
[----:B------:R-:W-:-:S06]  /*56c0*/  UISETP.GE.AND UP0, UPT, UR17, 0x4, UPT ;  /* 0x000000041100788c */ /* 0x000fcc000bf06270 */
[----:B------:R-:W-:-:S13]  /*56d0*/  PLOP3.LUT P0, PT, PT, PT, UP0, 0x80, 0x8 ;  /* 0x000000000008781c */ /* 0x000fda0003f0f008 */
[----:B------:R-:W-:Y:S05]  /*56e0*/  @!P0 EXIT ;  /* 0x000000000000894d */ /* 0x000fea0003800000 */
[----:B------:R-:W1:Y:S08]  /*56f0*/  S2UR UR4, SR_CgaCtaId ;  /* 0x00000000000479c3 */ /* 0x000e700000008800 */
[----:B------:R-:W-:Y:S01]  /*5700*/  BAR.SYNC.DEFER_BLOCKING 0x6, 0xa0 ;  /* 0x0182800000007b1d */ /* 0x000fe20000010000 */
[C---:B------:R-:W-:Y:S01]  /*5710*/  IMAD.SHL.U32 R7, R79.reuse, 0x20, RZ ;  /* 0x000000204f077824 */ /* 0x040fe200078e00ff */
[C---:B------:R-:W-:Y:S01]  /*5720*/  R2P PR, R79.reuse, 0x6 ;  /* 0x000000064f007804 */ /* 0x040fe20000000000 */
[C---:B------:R-:W-:Y:S01]  /*5730*/  IMAD.SHL.U32 R4, R79.reuse, 0x4, RZ ;  /* 0x000000044f047824 */ /* 0x040fe200078e00ff */
[----:B------:R-:W-:Y:S01]  /*5740*/  CS2R R74, SRZ ;  /* 0x00000000004a7805 */ /* 0x000fe2000001ff00 */
[----:B------:R-:W-:Y:S01]  /*5750*/  IMAD.U32 R23, R79, 0x10000, RZ ;  /* 0x000100004f177824 */ /* 0x000fe200078e00ff */
[----:B------:R-:W-:-:S02]  /*5760*/  UMOV UR44, 0x400 ;  /* 0x00000400002c7882 */ /* 0x000fc40000000000 */
[----:B------:R-:W2:Y:S01]  /*5770*/  LDC.64 R62, c[0x0][0x888] ;  /* 0x00022200ff3e7b82 */ /* 0x000ea20000000a00 */
[----:B------:R-:W-:Y:S01]  /*5780*/  LOP3.LUT R5, R7, 0xe0, RZ, 0xc0, !PT ;  /* 0x000000e007057812 */ /* 0x000fe200078ec0ff */
[----:B------:R-:W-:Y:S01]  /*5790*/  IMAD.SHL.U32 R66, R79, 0x10, RZ ;  /* 0x000000104f427824 */ /* 0x000fe200078e00ff */
[----:B------:R-:W-:Y:S01]  /*57a0*/  LOP3.LUT R7, R7, 0x100, RZ, 0xc0, !PT ;  /* 0x0000010007077812 */ /* 0x000fe200078ec0ff */
[----:B------:R-:W-:Y:S01]  /*57b0*/  IMAD.MOV.U32 R78, RZ, RZ, 0x10 ;  /* 0x00000010ff4e7424 */ /* 0x000fe200078e00ff */
[----:B------:R-:W-:Y:S01]  /*57c0*/  LOP3.LUT R4, R5, 0x1c, R4, 0xf8, !PT ;  /* 0x0000001c05047812 */ /* 0x000fe200078ef804 */
[----:B------:R-:W-:Y:S01]  /*57d0*/  IMAD.MOV.U32 R77, RZ, RZ, 0x20 ;  /* 0x00000020ff4d7424 */ /* 0x000fe200078e00ff */
[----:B------:R-:W-:Y:S01]  /*57e0*/  SHF.R.U32.HI R5, RZ, 0x2, R79 ;  /* 0x00000002ff057819 */ /* 0x000fe2000001164f */
[----:B------:R-:W3:Y:S01]  /*57f0*/  LDC.64 R64, c[0x0][0x890] ;  /* 0x00022400ff407b82 */ /* 0x000ee20000000a00 */
[----:B------:R-:W-:Y:S01]  /*5800*/  LOP3.LUT R23, R23, 0x600000, RZ, 0xc0, !PT ;  /* 0x0060000017177812 */ /* 0x000fe200078ec0ff */
[----:B------:R-:W-:Y:S01]  /*5810*/  IMAD.MOV.U32 R76, RZ, RZ, 0x1 ;  /* 0x00000001ff4c7424 */ /* 0x000fe200078e00ff */
[----:B------:R-:W-:Y:S01]  /*5820*/  LOP3.LUT R66, R7, 0x600, R66, 0xf8, !PT ;  /* 0x0000060007427812 */ /* 0x000fe200078ef842 */
[----:B------:R-:W-:Y:S01]  /*5830*/  IMAD.MOV.U32 R22, RZ, RZ, RZ ;  /* 0x000000ffff167224 */ /* 0x000fe200078e00ff */
[----:B------:R-:W-:Y:S01]  /*5840*/  LOP3.LUT R5, R4, 0x4, R5, 0x78, !PT ;  /* 0x0000000404057812 */ /* 0x000fe200078e7805 */
[----:B------:R-:W-:Y:S01]  /*5850*/  IMAD.MOV.U32 R73, RZ, RZ, RZ ;  /* 0x000000ffff497224 */ /* 0x000fe200078e00ff */
[----:B------:R-:W-:Y:S01]  /*5860*/  LOP3.LUT R79, R79, 0x60, RZ, 0xc0, !PT ;  /* 0x000000604f4f7812 */ /* 0x000fe200078ec0ff */
[----:B-1----:R-:W-:Y:S01]  /*5870*/  ULEA UR44, UR4, UR44, 0x18 ;  /* 0x0000002c042c7291 */ /* 0x002fe2000f8ec0ff */
[----:B------:R-:W1:Y:S01]  /*5880*/  LDC.64 R60, c[0x0][0x8b0] ;  /* 0x00022c00ff3c7b82 */ /* 0x000e620000000a00 */
[----:B------:R-:W-:Y:S01]  /*5890*/  LOP3.LUT R66, R66, R5, RZ, 0xfc, !PT ;  /* 0x0000000542427212 */ /* 0x000fe200078efcff */
[----:B------:R-:W4:Y:S01]  /*58a0*/  LDCU UR59, c[0x0][0x370] ;  /* 0x00006e00ff3b77ac */ /* 0x000f220008000800 */
[----:B------:R-:W-:-:S02]  /*58b0*/  SEL R78, R78, 0xfffffff0, !P2 ;  /* 0xfffffff04e4e7807 */ /* 0x000fc40005000000 */
[----:B------:R-:W-:Y:S01]  /*58c0*/  SEL R77, R77, 0xffffffe0, !P1 ;  /* 0xffffffe04d4d7807 */ /* 0x000fe20004800000 */
[----:B------:R-:W-:Y:S02]  /*58d0*/  UIADD3 UR4, UPT, UPT, UR44, 0x400, URZ ;  /* 0x000004002c047890 */ /* 0x000fe4000fffe0ff */
[----:B------:R-:W4:Y:S01]  /*58e0*/  LDS R0, [UR44+0x180] ;  /* 0x0001802cff007984 */ /* 0x000f220008000800 */
[----:B------:R-:W1:Y:S01]  /*58f0*/  LDC.64 R42, c[0x0][0x8a8] ;  /* 0x00022a00ff2a7b82 */ /* 0x000e620000000a00 */
[----:B------:R-:W1:Y:S02]  /*5900*/  LDCU.64 UR62, c[0x0][0x348] ;  /* 0x00006900ff3e77ac */ /* 0x000e640008000a00 */
[----:B------:R-:W-:Y:S01]  /*5910*/  IMAD.U32 R71, RZ, RZ, UR4 ;  /* 0x00000004ff477e24 */ /* 0x000fe2000f8e00ff */
[----:B------:R-:W1:Y:S01]  /*5920*/  LDCU UR43, c[0x0][0xb0c] ;  /* 0x00016180ff2b77ac */ /* 0x000e620008000800 */
[----:B------:R-:W1:Y:S01]  /*5930*/  LDCU UR39, c[0x0][0xb30] ;  /* 0x00016600ff2777ac */ /* 0x000e620008000800 */
[----:B------:R-:W1:Y:S01]  /*5940*/  LDCU.64 UR56, c[0x0][0x888] ;  /* 0x00011100ff3877ac */ /* 0x000e620008000a00 */
[----:B------:R-:W1:Y:S01]  /*5950*/  LDCU.64 UR40, c[0x0][0xb28] ;  /* 0x00016500ff2877ac */ /* 0x000e620008000a00 */
[----:B------:R-:W1:Y:S01]  /*5960*/  LDCU.128 UR52, c[0x0][0xb10] ;  /* 0x00016200ff3477ac */ /* 0x000e620008000c00 */
[----:B------:R-:W1:Y:S01]  /*5970*/  LDCU UR58, c[0x0][0x374] ;  /* 0x00006e80ff3a77ac */ /* 0x000e620008000800 */
[----:B------:R-:W-:Y:S01]  /*5980*/  UMOV UR47, URZ ;  /* 0x000000ff002f7c82 */ /* 0x000fe20008000000 */
[----:B------:R-:W-:Y:S01]  /*5990*/  UMOV UR46, URZ ;  /* 0x000000ff002e7c82 */ /* 0x000fe20008000000 */
[----:B--234-:R-:W-:-:S07]  /*59a0*/  IMAD.IADD R23, R0, 0x1, R23 ;  /* 0x0000000100177824 */ /* 0x01cfce00078e0217 */
.L_x_138:
[C---:B------:R-:W-:Y:S02]  /*59b0*/  LEA R3, R73.reuse, UR44, 0x3 ;  /* 0x0000002c49037c11 */ /* 0x040fe4000f8e18ff */
[----:B------:R-:W-:Y:S02]  /*59c0*/  SHF.L.U32 R0, R74, 0x1f, RZ ;  /* 0x0000001f4a007819 */ /* 0x000fe400000006ff */
[----:B-1----:R-:W-:Y:S02]  /*59d0*/  LEA R5, R73, UR44, 0x4 ;  /* 0x0000002c49057c11 */ /* 0x002fe4000f8e20ff */
[----:B------:R-:W2:Y:S02]  /*59e0*/  SYNCS.PHASECHK.TRANS64.TRYWAIT P0, [R3+URZ+0xd0], R0 ;  /* 0x0000d000030075a7 */ /* 0x000ea400080011ff */
[----:B--2---:R-:W-:Y:S05]  /*59f0*/  @!P0 BRA `(.L_x_95) ;  /* 0x0000004000788947 */ /* 0x004fea0003800000 */
.L_x_194:
[----:B------:R-:W3:Y:S01]  /*5a00*/  LDS.128 R4, [R5+0x160] ;  /* 0x0001600005047984 */ /* 0x000ee20000000c00 */
[----:B------:R-:W-:Y:S01]  /*5a10*/  UISETP.GE.AND UP0, UPT, UR42, 0x1, UPT ;  /* 0x000000012a00788c */ /* 0x000fe2000bf06270 */
[----:B------:R-:W-:Y:S01]  /*5a20*/  @!PT LDS RZ, [RZ] ;  /* 0x00000000fffff984 */ /* 0x000fe20000000800 */
[----:B------:R-:W-:Y:S01]  /*5a30*/  @!PT LDS RZ, [RZ] ;  /* 0x00000000fffff984 */ /* 0x000fe20000000800 */
[----:B------:R-:W-:Y:S01]  /*5a40*/  @!PT LDS RZ, [RZ] ;  /* 0x00000000fffff984 */ /* 0x000fe20000000800 */
[----:B------:R-:W-:Y:S01]  /*5a50*/  @!PT LDS RZ, [RZ] ;  /* 0x00000000fffff984 */ /* 0x000fe20000000800 */
[----:B------:R4:W-:Y:S06]  /*5a60*/  MEMBAR.ALL.CTA ;  /* 0x0000000000007992 */ /* 0x0009ec0000008000 */
[----:B----4-:R-:W4:Y:S01]  /*5a70*/  FENCE.VIEW.ASYNC.S ;  /* 0x00000000000073c6 */ /* 0x010f220000000000 */
[----:B---3--:R-:W-:Y:S11]  /*5a80*/  LOP3.LUT P0, RZ, R6, 0x1, RZ, 0xc0, !PT ;  /* 0x0000000106ff7812 */ /* 0x008ff6000780c0ff */
[----:B------:R-:W-:Y:S02]  /*5a90*/  @!UPT UIADD3 URZ, UPT, UPT, URZ, URZ, URZ ;  /* 0x000000fffffff290 */ /* 0x000fe4000fffe0ff */
[----:B----4-:R-:W-:Y:S01]  /*5aa0*/  VOTEU.ANY UP1, P0 ;  /* 0x0000000000ff7886 */ /* 0x010fe20000020100 */
[----:B------:R-:W-:Y:S01]  /*5ab0*/  PLOP3.LUT P0, PT, PT, PT, UP1, 0x80, 0x8 ;  /* 0x000000000008781c */ /* 0x000fe20003f0f018 */
[----:B------:R-:W-:Y:S11]  /*5ac0*/  UP2UR UR61, UPR, URZ, 0x2 ;  /* 0x00000002ff3d7883 */ /* 0x000ff60008000000 */
[----:B------:R-:W-:Y:S01]  /*5ad0*/  @!UPT UIADD3 URZ, UPT, UPT, URZ, URZ, URZ ;  /* 0x000000fffffff290 */ /* 0x000fe2000fffe0ff */
[----:B--2---:R-:W-:Y:S02]  /*5ae0*/  @P0 SHF.R.U32.HI R0, RZ, 0x10, R5 ;  /* 0x00000010ff000819 */ /* 0x004fe40000011605 */
        /* <DEDUP_REMOVED lines=12> */
[----:B------:R-:W3:Y:S01]  /*5bb0*/  LDCU UR12, c[0x0][0xb20] ;  /* 0x00016400ff0c77ac */ /* 0x000ee20008000800 */
[----:B-1----:R-:W-:Y:S02]  /*5bc0*/  UIMAD.WIDE.U32 UR4, UR58, UR55, URZ ;  /* 0x000000373a0472a5 */ /* 0x002fe4000f8e00ff */
[----:B------:R-:W-:Y:S02]  /*5bd0*/  UIMAD.WIDE.U32 UR6, UR59, UR52, URZ ;  /* 0x000000343b0672a5 */ /* 0x000fe4000f8e00ff */
[----:B------:R-:W-:Y:S02]  /*5be0*/  UISETP.NE.AND UP0, UPT, UR54, 0x1, UPT ;  /* 0x000000013600788c */ /* 0x000fe4000bf05270 */
[----:B------:R-:W-:Y:S02]  /*5bf0*/  UIMAD.WIDE.U32 UR8, UR37, UR55, URZ ;  /* 0x00000037250872a5 */ /* 0x000fe4000f8e00ff */
[----:B------:R-:W-:Y:S02]  /*5c00*/  UIMAD.WIDE.U32 UR10, UR38, UR52, URZ ;  /* 0x00000034260a72a5 */ /* 0x000fe4000f8e00ff */
[----:B------:R-:W-:Y:S02]  /*5c10*/  UISETP.NE.AND UP1, UPT, UR43, 0x1, UPT ;  /* 0x000000012b00788c */ /* 0x000fe4000bf25270 */
[----:B------:R-:W-:Y:S01]  /*5c20*/  UISETP.NE.AND UP2, UPT, UR42, 0x1, UPT ;  /* 0x000000012a00788c */ /* 0x000fe2000bf45270 */
[----:B------:R-:W-:Y:S02]  /*5c30*/  UMOV UR4, UR5 ;  /* 0x0000000500047c82 */ /* 0x000fe40008000000 */
[----:B---3--:R-:W-:Y:S03]  /*5c40*/  USHF.R.U32.HI UR5, URZ, UR12, UR4 ;  /* 0x0000000cff057299 */ /* 0x008fe60008011604 */
[----:B------:R-:W-:Y:S02]  /*5c50*/  UMOV UR4, UR7 ;  /* 0x0000000700047c82 */ /* 0x000fe40008000000 */
[----:B------:R-:W-:Y:S02]  /*5c60*/  USHF.R.U32.HI UR7, URZ, UR53, UR4 ;  /* 0x00000035ff077299 */ /* 0x000fe40008011604 */
[----:B------:R-:W-:Y:S02]  /*5c70*/  USEL UR4, UR58, UR5, !UP0 ;  /* 0x000000053a047287 */ /* 0x000fe4000c000000 */
[----:B------:R-:W-:Y:S01]  /*5c80*/  USEL UR7, UR59, UR7, !UP1 ;  /* 0x000000073b077287 */ /* 0x000fe2000c800000 */
[----:B------:R-:W-:Y:S01]  /*5c90*/  UMOV UR5, UR9 ;  /* 0x0000000900057c82 */ /* 0x000fe20008000000 */
[----:B------:R-:W-:Y:S02]  /*5ca0*/  UIMAD.WIDE.U32 UR8, UR4, UR40, URZ ;  /* 0x00000028040872a5 */ /* 0x000fe4000f8e00ff */
[----:B------:R-:W-:Y:S03]  /*5cb0*/  USHF.R.U32.HI UR6, URZ, UR12, UR5 ;  /* 0x0000000cff067299 */ /* 0x000fe60008011605 */
[----:B------:R-:W-:Y:S01]  /*5cc0*/  UMOV UR5, UR11 ;  /* 0x0000000b00057c82 */ /* 0x000fe20008000000 */
[----:B------:R-:W-:Y:S02]  /*5cd0*/  UIMAD.WIDE.U32 UR10, UR7, UR40, URZ ;  /* 0x00000028070a72a5 */ /* 0x000fe4000f8e00ff */
[----:B------:R-:W-:Y:S02]  /*5ce0*/  USHF.R.U32.HI UR12, URZ, UR53, UR5 ;  /* 0x00000035ff0c7299 */ /* 0x000fe40008011605 */
[----:B------:R-:W-:Y:S01]  /*5cf0*/  USEL UR6, UR37, UR6, !UP0 ;  /* 0x0000000625067287 */ /* 0x000fe2000c000000 */
[----:B------:R-:W-:Y:S02]  /*5d00*/  UMOV UR5, UR9 ;  /* 0x0000000900057c82 */ /* 0x000fe40008000000 */
[----:B------:R-:W-:Y:S01]  /*5d10*/  UMOV UR10, UR11 ;  /* 0x0000000b000a7c82 */ /* 0x000fe20008000000 */
[----:B------:R-:W-:Y:S02]  /*5d20*/  @UP2 USHF.R.U32.HI UR4, URZ, UR41, UR5 ;  /* 0x00000029ff042299 */ /* 0x000fe40008011605 */
[----:B------:R-:W-:Y:S02]  /*5d30*/  @UP2 USHF.R.U32.HI UR7, URZ, UR41, UR10 ;  /* 0x00000029ff072299 */ /* 0x000fe4000801160a */
[----:B------:R-:W-:Y:S02]  /*5d40*/  UIMAD UR4, UR42, UR4, URZ ;  /* 0x000000042a0472a4 */ /* 0x000fe4000f8e02ff */
        /* <DEDUP_REMOVED lines=8> */
[----:B------:R-:W-:Y:S02]  /*5dd0*/  USEL UR11, UR6, UR4, !UP2 ;  /* 0x00000004060b7287 */ /* 0x000fe4000d000000 */
[----:B------:R-:W-:Y:S02]  /*5de0*/  UIADD3 UR8, UPT, UPT, -UR5, URZ, URZ ;  /* 0x000000ff05087290 */ /* 0x000fe4000fffe1ff */
[----:B------:R-:W-:Y:S01]  /*5df0*/  UIADD3 UR10, UPT, UPT, -UR11, URZ, URZ ;  /* 0x000000ff0b0a7290 */ /* 0x000fe2000fffe1ff */
[----:B------:R-:W-:Y:S01]  /*5e00*/  @!UP0 UMOV UR4, UR9 ;  /* 0x0000000900048c82 */ /* 0x000fe20008000000 */
[----:B------:R-:W-:Y:S02]  /*5e10*/  UIADD3 UR9, UPT, UPT, -UR6, URZ, URZ ;  /* 0x000000ff06097290 */ /* 0x000fe4000fffe1ff */
[----:B------:R-:W-:Y:S02]  /*5e20*/  @!UP0 USHF.R.U32.HI UR4, URZ, UR41, UR4 ;  /* 0x00000029ff048299 */ /* 0x000fe40008011604 */
[----:B------:R-:W-:Y:S02]  /*5e30*/  UIMAD UR10, UR42, UR10, UR6 ;  /* 0x0000000a2a0a72a4 */ /* 0x000fe4000f8e0206 */
[----:B------:R-:W-:Y:S04]  /*5e40*/  @!UP0 USEL UR4, UR5, UR4, !UP2 ;  /* 0x0000000405048287 */ /* 0x000fe8000d000000 */
[----:B------:R-:W-:Y:S02]  /*5e50*/  @!UP0 UIMAD UR10, UR7, UR10, UR4 ;  /* 0x0000000a070a82a4 */ /* 0x000fe4000f8e0204 */
[----:B------:R-:W-:Y:S02]  /*5e60*/  @!UP0 UIADD3 UR11, UPT, UPT, UR11, -UR4, URZ ;  /* 0x800000040b0b8290 */ /* 0x000fe4000fffe0ff */
[----:B------:R-:W-:Y:S02]  /*5e70*/  UIMAD UR7, UR43, UR8, UR38 ;  /* 0x000000082b0772a4 */ /* 0x000fe4000f8e0226 */
[----:B------:R-:W-:Y:S02]  /*5e80*/  @!UP0 UIMAD UR6, UR11, UR42, UR5 ;  /* 0x0000002a0b0682a4 */ /* 0x000fe4000f8e0205 */
[----:B------:R-:W-:Y:S01]  /*5e90*/  UIMAD UR4, UR54, UR9, UR37 ;  /* 0x00000009360472a4 */ /* 0x000fe2000f8e0225 */
[----:B------:R-:W-:Y:S02]  /*5ea0*/  @!UP0 UMOV UR5, UR10 ;  /* 0x0000000a00058c82 */ /* 0x000fe40008000000 */
[----:B------:R-:W-:Y:S02]  /*5eb0*/  UIMAD UR38, UR5, UR43, UR7 ;  /* 0x0000002b052672a4 */ /* 0x000fe4000f8e0207 */
[----:B------:R-:W-:Y:S11]  /*5ec0*/  UIMAD UR37, UR6, UR54, UR4 ;  /* 0x00000036062572a4 */ /* 0x000ff6000f8e0204 */
[----:B------:R-:W-:Y:S01]  /*5ed0*/  @!UPT UIADD3 URZ, UPT, UPT, URZ, URZ, URZ ;  /* 0x000000fffffff290 */ /* 0x000fe2000fffe0ff */
.L_x_96:
[----:B-1----:R-:W-:Y:S01]  /*5ee0*/  UISETP.NE.AND UP0, UPT, UR39, 0x1, UPT ;  /* 0x000000012700788c */ /* 0x002fe2000bf05270 */
[----:B------:R-:W-:Y:S01]  /*5ef0*/  LOP3.LUT P0, RZ, R71, 0x3f0, RZ, 0xc0, !PT ;  /* 0x000003f047ff7812 */ /* 0x000fe2000780c0ff */
[----:B------:R-:W-:Y:S01]  /*5f00*/  USHF.L.U32 UR50, UR16, 0x6, URZ ;  /* 0x0000000610327899 */ /* 0x000fe200080006ff */
[----:B------:R-:W-:Y:S01]  /*5f10*/  BSSY.RECONVERGENT B6, `(.L_x_97) ;  /* 0x0000034000067945 */ /* 0x000fe20003800200 */
[----:B------:R-:W-:Y:S01]  /*5f20*/  USHF.L.U32 UR49, UR20, 0x7, URZ ;  /* 0x0000000714317899 */ /* 0x000fe200080006ff */
[----:B------:R-:W-:Y:S06]  /*5f30*/  IADD3 R73, PT, PT, R73, 0x1, RZ ;  /* 0x0000000149497810 */ /* 0x000fec0007ffe0ff */
[----:B------:R-:W1:Y:S01]  /*5f40*/  @!UP0 LDCU.128 UR12, c[0x0][0xb10] ;  /* 0x00016200ff0c87ac */ /* 0x000e620008000c00 */
[----:B------:R-:W3:Y:S01]  /*5f50*/  @!UP0 LDCU UR5, c[0x0][0xb0c] ;  /* 0x00016180ff0587ac */ /* 0x000ee20008000800 */
[----:B------:R-:W4:Y:S01]  /*5f60*/  @!UP0 LDCU UR10, c[0x0][0xb20] ;  /* 0x00016400ff0a87ac */ /* 0x000f220008000800 */
[----:B-1----:R-:W-:Y:S02]  /*5f70*/  UIMAD.WIDE.U32 UR8, UR38, UR12, URZ ;  /* 0x0000000c260872a5 */ /* 0x002fe4000f8e00ff */
[----:B------:R-:W-:Y:S02]  /*5f80*/  UIMAD.WIDE.U32 UR6, UR37, UR15, URZ ;  /* 0x0000000f250672a5 */ /* 0x000fe4000f8e00ff */
[----:B------:R-:W-:Y:S03]  /*5f90*/  @!UP0 UISETP.NE.AND UP1, UPT, UR14, 0x1, UPT ;  /* 0x000000010e00888c */ /* 0x000fe6000bf25270 */
[----:B------:R-:W-:Y:S01]  /*5fa0*/  @!UP0 UMOV UR4, UR9 ;  /* 0x0000000900048c82 */ /* 0x000fe20008000000 */
[----:B---3--:R-:W-:Y:S02]  /*5fb0*/  @!UP0 UISETP.NE.AND UP2, UPT, UR5, 0x1, UPT ;  /* 0x000000010500888c */ /* 0x008fe4000bf45270 */
[----:B------:R-:W-:Y:S01]  /*5fc0*/  @!UP0 USHF.R.U32.HI UR4, URZ, UR13, UR4 ;  /* 0x0000000dff048299 */ /* 0x000fe20008011604 */
[----:B------:R-:W-:Y:S02]  /*5fd0*/  @!UP0 UMOV UR6, UR7 ;  /* 0x0000000700068c82 */ /* 0x000fe40008000000 */
[----:B----4-:R-:W-:Y:S02]  /*5fe0*/  @!UP0 USHF.R.U32.HI UR6, URZ, UR10, UR6 ;  /* 0x0000000aff068299 */ /* 0x010fe40008011606 */
[----:B------:R-:W-:Y:S02]  /*5ff0*/  @!UP0 USEL UR7, UR38, UR4, !UP2 ;  /* 0x0000000426078287 */ /* 0x000fe4000d000000 */
[----:B------:R-:W-:Y:S04]  /*6000*/  @!UP0 USEL UR6, UR37, UR6, !UP1 ;  /* 0x0000000625068287 */ /* 0x000fe8000c800000 */
[----:B------:R-:W-:Y:S02]  /*6010*/  @!UP0 UIADD3 UR4, UPT, UPT, -UR7, UR6, URZ ;  /* 0x0000000607048290 */ /* 0x000fe4000fffe1ff */
[----:B------:R-:W-:Y:S02]  /*6020*/  @!UP0 UIADD3 UR6, UPT, UPT, UR7, -UR6, URZ ;  /* 0x8000000607068290 */ /* 0x000fe4000fffe0ff */
[----:B------:R-:W-:Y:S02]  /*6030*/  @!UP0 UIMAD UR38, UR4, UR5, UR38 ;  /* 0x00000005042682a4 */ /* 0x000fe4000f8e0226 */
[----:B------:R-:W-:Y:S01]  /*6040*/  @!UP0 UIMAD UR37, UR6, UR14, UR37 ;  /* 0x0000000e062582a4 */ /* 0x000fe2000f8e0225 */
[----:B------:R-:W-:Y:S11]  /*6050*/  @!P0 BRA `(.L_x_98) ;  /* 0x00000000007c8947 */ /* 0x000ff60003800000 */
[----:B------:R-:W1:Y:S01]  /*6060*/  LDCU.64 UR8, c[0x4][0x80] ;  /* 0x01001000ff0877ac */ /* 0x000e620008000a00 */
[----:B------:R-:W-:Y:S01]  /*6070*/  MOV R2, 0x0 ;  /* 0x0000000000027802 */ /* 0x000fe20000000f00 */
[----:B------:R-:W-:Y:S02]  /*6080*/  HFMA2 R12, -RZ, RZ, 0, 5.9604644775390625e-08 ;  /* 0x00000001ff0c7431 */ /* 0x000fe400000001ff */
[----:B------:R-:W-:Y:S01]  /*6090*/  IMAD.MOV.U32 R8, RZ, RZ, 0x70 ;  /* 0x00000070ff087424 */ /* 0x000fe200078e00ff */
[----:B------:R3:W4:Y:S01]  /*60a0*/  LDC.64 R14, c[0x4][R2] ;  /* 0x01000000020e7b82 */ /* 0x0007220000000a00 */
[----:B------:R-:W2:Y:S01]  /*60b0*/  LDCU.64 UR6, c[0x4][0x88] ;  /* 0x01001100ff0677ac */ /* 0x000ea20008000a00 */
[----:B------:R-:W-:Y:S01]  /*60c0*/  IMAD.MOV.U32 R13, RZ, RZ, RZ ;  /* 0x000000ffff0d7224 */ /* 0x000fe200078e00ff */
[----:B------:R-:W2:Y:S01]  /*60d0*/  LDCU.64 UR4, c[0x4][0x8] ;  /* 0x01000100ff0477ac */ /* 0x000ea20008000a00 */
[----:B-1----:R-:W-:Y:S01]  /*60e0*/  MOV R5, UR9 ;  /* 0x0000000900057c02 */ /* 0x002fe20008000f00 */
[----:B------:R-:W-:Y:S01]  /*60f0*/  IMAD.U32 R4, RZ, RZ, UR8 ;  /* 0x00000008ff047e24 */ /* 0x000fe2000f8e00ff */
[----:B--2---:R-:W-:Y:S01]  /*6100*/  MOV R7, UR7 ;  /* 0x0000000700077c02 */ /* 0x004fe20008000f00 */
[----:B------:R-:W-:Y:S01]  /*6110*/  IMAD.U32 R6, RZ, RZ, UR6 ;  /* 0x00000006ff067e24 */ /* 0x000fe2000f8e00ff */
[----:B------:R-:W-:Y:S01]  /*6120*/  MOV R11, UR5 ;  /* 0x00000005000b7c02 */ /* 0x000fe20008000f00 */
[----:B------:R-:W-:Y:S02]  /*6130*/  IMAD.U32 R10, RZ, RZ, UR4 ;  /* 0x00000004ff0a7e24 */ /* 0x000fe4000f8e00ff */
[----:B------:R-:W-:Y:S07]  /*6140*/  LEPC R20, `(.L_x_99) ;  /* 0x000000001014794e */ /* 0x000fee0000000000 */
[----:B---345:R-:W-:Y:S05]  /*6150*/  CALL.ABS.NOINC R14 ;  /* 0x000000000e007343 */ /* 0x038fea0003c00000 */
.L_x_99:
[----:B------:R-:W1:Y:S01]  /*6160*/  LDCU.64 UR8, c[0x4][0x80] ;  /* 0x01001000ff0877ac */ /* 0x000e620008000a00 */
[----:B------:R-:W2:Y:S01]  /*6170*/  LDC.64 R2, c[0x4][R2] ;  /* 0x0100000002027b82 */ /* 0x000ea20000000a00 */
[----:B------:R-:W-:Y:S02]  /*6180*/  HFMA2 R12, -RZ, RZ, 0, 5.9604644775390625e-08 ;  /* 0x00000001ff0c7431 */ /* 0x000fe400000001ff */
[----:B------:R-:W-:Y:S02]  /*6190*/  IMAD.MOV.U32 R8, RZ, RZ, 0x70 ;  /* 0x00000070ff087424 */ /* 0x000fe400078e00ff */
[----:B------:R-:W-:Y:S01]  /*61a0*/  IMAD.MOV.U32 R13, RZ, RZ, RZ ;  /* 0x000000ffff0d7224 */ /* 0x000fe200078e00ff */
[----:B------:R-:W3:Y:S01]  /*61b0*/  LDCU.64 UR6, c[0x4][0x88] ;  /* 0x01001100ff0677ac */ /* 0x000ee20008000a00 */
[----:B------:R-:W4:Y:S01]  /*61c0*/  LDCU.64 UR4, c[0x4][0x8] ;  /* 0x01000100ff0477ac */ /* 0x000f220008000a00 */
[----:B-1----:R-:W-:Y:S02]  /*61d0*/  MOV R4, UR8 ;  /* 0x0000000800047c02 */ /* 0x002fe40008000f00 */
[----:B------:R-:W-:Y:S02]  /*61e0*/  MOV R5, UR9 ;  /* 0x0000000900057c02 */ /* 0x000fe40008000f00 */
[----:B---3--:R-:W-:Y:S01]  /*61f0*/  MOV R7, UR7 ;  /* 0x0000000700077c02 */ /* 0x008fe20008000f00 */
[----:B------:R-:W-:Y:S01]  /*6200*/  IMAD.U32 R6, RZ, RZ, UR6 ;  /* 0x00000006ff067e24 */ /* 0x000fe2000f8e00ff */
[----:B----4-:R-:W-:Y:S01]  /*6210*/  MOV R11, UR5 ;  /* 0x00000005000b7c02 */ /* 0x010fe20008000f00 */
[----:B------:R-:W-:Y:S02]  /*6220*/  IMAD.U32 R10, RZ, RZ, UR4 ;  /* 0x00000004ff0a7e24 */ /* 0x000fe4000f8e00ff */
[----:B------:R-:W-:Y:S07]  /*6230*/  LEPC R20, `(.L_x_98) ;  /* 0x000000001014794e */ /* 0x000fee0000000000 */
[----:B--2---:R-:W-:Y:S05]  /*6240*/  CALL.ABS.NOINC R2 ;  /* 0x0000000002007343 */ /* 0x004fea0003c00000 */
.L_x_98:
[----:B------:R-:W-:Y:S05]  /*6250*/  BSYNC.RECONVERGENT B6 ;  /* 0x0000000000067941 */ /* 0x000fea0003800200 */
.L_x_97:
[----:B------:R-:W-:Y:S02]  /*6260*/  ISETP.NE.U32.AND P0, PT, RZ, UR56, PT ;  /* 0x00000038ff007c0c */ /* 0x000fe4000bf05070 */
[C---:B------:R-:W-:Y:S02]  /*6270*/  ISETP.NE.U32.AND P1, PT, R64.reuse, RZ, PT ;  /* 0x000000ff4000720c */ /* 0x040fe40003f25070 */
[----:B------:R-:W-:Y:S02]  /*6280*/  ISETP.NE.U32.AND P4, PT, R64, RZ, PT ;  /* 0x000000ff4000720c */ /* 0x000fe40003f85070 */
[----:B------:R-:W-:Y:S02]  /*6290*/  ISETP.NE.AND.EX P0, PT, RZ, UR57, PT, P0 ;  /* 0x00000039ff007c0c */ /* 0x000fe4000bf05300 */
[C---:B------:R-:W-:Y:S02]  /*62a0*/  ISETP.NE.AND.EX P1, PT, R65.reuse, RZ, PT, P1 ;  /* 0x000000ff4100720c */ /* 0x040fe40003f25310 */
[----:B------:R-:W-:Y:S02]  /*62b0*/  ISETP.NE.AND.EX P4, PT, R65, RZ, P0, P4 ;  /* 0x000000ff4100720c */ /* 0x000fe40000785340 */
[----:B------:R-:W-:Y:S02]  /*62c0*/  ISETP.NE.U32.AND P5, PT, R60, RZ, PT ;  /* 0x000000ff3c00720c */ /* 0x000fe40003fa5070 */
[----:B------:R-:W-:Y:S02]  /*62d0*/  ISETP.NE.U32.AND P3, PT, RZ, UR56, PT ;  /* 0x00000038ff007c0c */ /* 0x000fe4000bf65070 */
[----:B------:R-:W-:Y:S02]  /*62e0*/  PLOP3.LUT P2, PT, PT, PT, PT, 0x8, 0x80 ;  /* 0x000000000080781c */ /* 0x000fe40003f4e170 */
[----:B------:R-:W-:Y:S02]  /*62f0*/  ISETP.NE.AND.EX P5, PT, R61, RZ, PT, P5 ;  /* 0x000000ff3d00720c */ /* 0x000fe40003fa5350 */
[----:B------:R-:W-:Y:S03]  /*6300*/  ISETP.NE.AND.EX P3, PT, RZ, UR57, PT, P3 ;  /* 0x00000039ff007c0c */ /* 0x000fe6000bf65330 */
[----:B------:R-:W-:Y:S01]  /*6310*/  @!P4 PLOP3.LUT P2, PT, P1, PT, PT, 0x80, 0x8 ;  /* 0x000000000008c81c */ /* 0x000fe20000f4f070 */
[----:B------:R-:W-:Y:S01]  /*6320*/  @!UPT UIADD3 URZ, UPT, UPT, URZ, URZ, URZ ;  /* 0x000000fffffff290 */ /* 0x000fe2000fffe0ff */
[----:B------:R-:W-:Y:S11]  /*6330*/  @!P1 BRA `(.L_x_100) ;  /* 0x0000000000309947 */ /* 0x000ff60003800000 */
[----:B------:R-:W-:Y:S01]  /*6340*/  ISETP.NE.U32.AND P0, PT, R62, RZ, PT ;  /* 0x000000ff3e00720c */ /* 0x000fe20003f05070 */
[----:B------:R-:W1:Y:S01]  /*6350*/  LDCU.64 UR4, c[0x0][0x358] ;  /* 0x00006b00ff0477ac */ /* 0x000e620008000a00 */
[----:B------:R-:W-:Y:S02]  /*6360*/  IMAD.MOV.U32 R67, RZ, RZ, 0x1 ;  /* 0x00000001ff437424 */ /* 0x000fe400078e00ff */
[----:B------:R-:W-:Y:S11]  /*6370*/  ISETP.NE.AND.EX P0, PT, R63, RZ, PT, P0 ;  /* 0x000000ff3f00720c */ /* 0x000ff60003f05300 */
[----:B------:R-:W-:Y:S02]  /*6380*/  @!UPT UIADD3 URZ, UPT, UPT, URZ, URZ, URZ ;  /* 0x000000fffffff290 */ /* 0x000fe4000fffe0ff */
[----:B------:R-:W3:Y:S01]  /*6390*/  @P0 LDC.64 R2, c[0x0][0x888] ;  /* 0x00022200ff020b82 */ /* 0x000ee20000000a00 */
[----:B--2---:R-:W-:Y:S04]  /*63a0*/  @P0 IMAD R0, R64, UR36, RZ ;  /* 0x0000002440000c24 */ /* 0x004fe8000f8e02ff */
[----:B---3--:R-:W-:Y:S04]  /*63b0*/  @P0 IMAD.WIDE R2, R0, 0x4, R2 ;  /* 0x0000000400020825 */ /* 0x008fe800078e0202 */
[----:B------:R-:W-:Y:S01]  /*63c0*/  HFMA2 R0, -RZ, RZ, 0, 5.9604644775390625e-08 ;  /* 0x00000001ff007431 */ /* 0x000fe200000001ff */
[----:B-1---5:R1:W5:Y:S04]  /*63d0*/  @P0 LDG.E R27, desc[UR4][R2.64] ;  /* 0x00000004021b0981 */ /* 0x022368000c1e1900 */
[----:B------:R-:W-:Y:S01]  /*63e0*/  @!P0 PRMT R67, R0, 0x7610, R67 ;  /* 0x0000761000438816 */ /* 0x000fe20000000043 */
[----:B-1----:R-:W3:Y:S06]  /*63f0*/  @!P0 LDC R27, c[0x0][0x880] ;  /* 0x00022000ff1b8b82 */ /* 0x002eec0000000800 */
.L_x_100:
[----:B------:R-:W-:Y:S05]  /*6400*/  @!P5 BRA `(.L_x_101) ;  /* 0x000000000024d947 */ /* 0x000fea0003800000 */
[----:B------:R-:W-:Y:S01]  /*6410*/  ISETP.NE.U32.AND P0, PT, R42, RZ, PT ;  /* 0x000000ff2a00720c */ /* 0x000fe20003f05070 */
[----:B------:R-:W1:Y:S03]  /*6420*/  LDCU.64 UR4, c[0x0][0x358] ;  /* 0x00006b00ff0477ac */ /* 0x000e660008000a00 */
[----:B------:R-:W-:Y:S11]  /*6430*/  ISETP.NE.AND.EX P0, PT, R43, RZ, PT, P0 ;  /* 0x000000ff2b00720c */ /* 0x000ff60003f05300 */
[----:B------:R-:W-:Y:S02]  /*6440*/  @!UPT UIADD3 URZ, UPT, UPT, URZ, URZ, URZ ;  /* 0x000000fffffff290 */ /* 0x000fe4000fffe0ff */
[----:B------:R-:W4:Y:S01]  /*6450*/  @P0 LDC.64 R2, c[0x0][0x8a8] ;  /* 0x00022a00ff020b82 */ /* 0x000f220000000a00 */
[----:B--2---:R-:W-:Y:S04]  /*6460*/  @P0 IMAD R0, R60, UR36, RZ ;  /* 0x000000243c000c24 */ /* 0x004fe8000f8e02ff */
[----:B----4-:R-:W-:Y:S05]  /*6470*/  @P0 IMAD.WIDE R2, R0, 0x4, R2 ;  /* 0x0000000400020825 */ /* 0x010fea00078e0202 */
[----:B-1---5:R1:W5:Y:S02]  /*6480*/  @P0 LDG.E R24, desc[UR4][R2.64] ;  /* 0x0000000402180981 */ /* 0x022364000c1e1900 */
[----:B-1----:R-:W4:Y:S02]  /*6490*/  @!P0 LDC R24, c[0x0][0x8a0] ;  /* 0x00022800ff188b82 */ /* 0x002f240000000800 */
.L_x_101:
[----:B---3-5:R-:W-:Y:S01]  /*64a0*/  FSETP.NEU.AND P0, PT, R27, RZ, PT ;  /* 0x000000ff1b00720b */ /* 0x028fe20003f0d000 */
[----:B------:R-:W-:Y:S01]  /*64b0*/  IMAD.SHL.U32 R87, R66, 0x4, RZ ;  /* 0x0000000442577824 */ /* 0x000fe200078e00ff */
[----:B------:R-:W-:Y:S01]  /*64c0*/  SEL R4, RZ, 0xffffffff, P3 ;  /* 0xffffffffff047807 */ /* 0x000fe20001800000 */
[----:B------:R-:W-:Y:S01]  /*64d0*/  BSSY B1, `(.L_x_102) ;  /* 0x0000043000017945 */ /* 0x000fe20003800000 */
[----:B------:R-:W-:Y:S01]  /*64e0*/  @!P4 LOP3.LUT P3, RZ, R67, 0xff, RZ, 0xc0, !PT ;  /* 0x000000ff43ffc812 */ /* 0x000fe2000786c0ff */
[----:B------:R-:W-:Y:S01]  /*64f0*/  VIADD R82, R87, UR44 ;  /* 0x0000002c57527c36 */ /* 0x000fe20008000000 */
[----:B------:R-:W-:Y:S01]  /*6500*/  @!P4 SEL R3, RZ, 0xffffffff, P0 ;  /* 0xffffffffff03c807 */ /* 0x000fe20000000000 */
[----:B------:R-:W-:Y:S01]  /*6510*/  IMAD.MOV.U32 R88, RZ, RZ, 0x1 ;  /* 0x00000001ff587424 */ /* 0x000fe200078e00ff */
[----:B------:R-:W-:Y:S01]  /*6520*/  LOP3.LUT R76, R76, 0x1, RZ, 0x3c, !PT ;  /* 0x000000014c4c7812 */ /* 0x000fe200078e3cff */
[----:B------:R-:W-:Y:S01]  /*6530*/  IMAD.MOV.U32 R86, RZ, RZ, RZ ;  /* 0x000000ffff567224 */ /* 0x000fe200078e00ff */
[----:B------:R-:W-:Y:S02]  /*6540*/  @P2 SEL R3, R4, R3, !P3 ;  /* 0x0000000304032207 */ /* 0x000fe40005800000 */
[----:B------:R-:W-:Y:S02]  /*6550*/  CS2R R46, SRZ ;  /* 0x00000000002e7805 */ /* 0x000fe4000001ff00 */
[C---:B------:R-:W-:Y:S02]  /*6560*/  LEA R83, R22.reuse, UR44, 0x3 ;  /* 0x0000002c16537c11 */ /* 0x040fe4000f8e18ff */
[----:B------:R-:W-:Y:S02]  /*6570*/  CS2R R44, SRZ ;  /* 0x00000000002c7805 */ /* 0x000fe4000001ff00 */
[----:B------:R-:W-:Y:S02]  /*6580*/  @!P4 LOP3.LUT R3, R3, 0x1, RZ, 0xc0, !PT ;  /* 0x000000010303c812 */ /* 0x000fe400078ec0ff */
[----:B------:R-:W-:Y:S02]  /*6590*/  CS2R R50, SRZ ;  /* 0x0000000000327805 */ /* 0x000fe4000001ff00 */
[----:B------:R-:W-:Y:S02]  /*65a0*/  SHF.L.U32 R2, R75, 0x1f, RZ ;  /* 0x0000001f4b027819 */ /* 0x000fe400000006ff */
[----:B------:R-:W-:Y:S02]  /*65b0*/  CS2R R48, SRZ ;  /* 0x0000000000307805 */ /* 0x000fe4000001ff00 */
[----:B------:R-:W-:Y:S02]  /*65c0*/  ISETP.NE.U32.OR P6, PT, R3, 0x1, P4 ;  /* 0x000000010300780c */ /* 0x000fe400027c5470 */
[----:B------:R-:W-:Y:S02]  /*65d0*/  CS2R R54, SRZ ;  /* 0x0000000000367805 */ /* 0x000fe4000001ff00 */
[----:B------:R-:W-:Y:S02]  /*65e0*/  LEA.HI R25, R22, R22, RZ, 0x1 ;  /* 0x0000001616197211 */ /* 0x000fe400078f08ff */
[----:B------:R-:W-:Y:S02]  /*65f0*/  CS2R R52, SRZ ;  /* 0x0000000000347805 */ /* 0x000fe4000001ff00 */
[----:B------:R-:W-:Y:S02]  /*6600*/  LOP3.LUT P4, R72, R67, 0xff, RZ, 0xc0, !PT ;  /* 0x000000ff43487812 */ /* 0x000fe4000788c0ff */
[----:B------:R-:W-:Y:S02]  /*6610*/  CS2R R58, SRZ ;  /* 0x00000000003a7805 */ /* 0x000fe4000001ff00 */
[----:B------:R-:W-:Y:S01]  /*6620*/  SEL R3, RZ, 0xffffffff, P0 ;  /* 0xffffffffff037807 */ /* 0x000fe20000000000 */
[C---:B--2---:R-:W-:Y:S01]  /*6630*/  IMAD.SHL.U32 R0, R25.reuse, 0x40, RZ ;  /* 0x0000004019007824 */ /* 0x044fe200078e00ff */
[----:B------:R-:W-:Y:S02]  /*6640*/  LOP3.LUT R25, R25, 0xffe, RZ, 0xc0, !PT ;  /* 0x00000ffe19197812 */ /* 0x000fe400078ec0ff */
[----:B------:R-:W-:Y:S02]  /*6650*/  CS2R R56, SRZ ;  /* 0x0000000000387805 */ /* 0x000fe4000001ff00 */
[----:B------:R-:W-:Y:S01]  /*6660*/  @P1 SEL R3, R4, R3, !P4 ;  /* 0x0000000304031207 */ /* 0x000fe20006000000 */
[----:B------:R-:W-:Y:S01]  /*6670*/  VIADD R84, R82, 0x400 ;  /* 0x0000040052547836 */ /* 0x000fe20000000000 */
[----:B------:R-:W-:Y:S01]  /*6680*/  LOP3.LUT R0, R0, 0xffffff80, RZ, 0xc0, !PT ;  /* 0xffffff8000007812 */ /* 0x000fe200078ec0ff */
[----:B------:R-:W-:Y:S01]  /*6690*/  IMAD.IADD R25, R22, 0x1, -R25 ;  /* 0x0000000116197824 */ /* 0x000fe200078e0a19 */
[----:B------:R-:W-:Y:S01]  /*66a0*/  @P6 SHF.L.U32 R5, R76, 0x1f, RZ ;  /* 0x0000001f4c056819 */ /* 0x000fe200000006ff */
[----:B------:R-:W-:Y:S01]  /*66b0*/  IMAD.IADD R81, R77, 0x1, R82 ;  /* 0x000000014d517824 */ /* 0x000fe200078e0252 */
[----:B------:R-:W-:Y:S01]  /*66c0*/  LOP3.LUT R3, R3, 0x1, RZ, 0xc0, !PT ;  /* 0x0000000103037812 */ /* 0x000fe200078ec0ff */
[----:B------:R-:W-:Y:S01]  /*66d0*/  IMAD.IADD R0, R23, 0x1, R0 ;  /* 0x0000000117007824 */ /* 0x000fe200078e0200 */
[----:B------:R-:W1:Y:S01]  /*66e0*/  @P6 SYNCS.PHASECHK.TRANS64.TRYWAIT P3, [UR44+0x80], R5 ;  /* 0x00008005ff0065a7 */ /* 0x000e62000806112c */
[----:B------:R-:W-:Y:S02]  /*66f0*/  P2R R80, PR, RZ, 0x40 ;  /* 0x00000040ff507803 */ /* 0x000fe40000000000 */
[----:B------:R-:W-:Y:S01]  /*6700*/  ISETP.NE.U32.AND P5, PT, R3, 0x1, PT ;  /* 0x000000010300780c */ /* 0x000fe20003fa5070 */
[----:B------:R-:W-:Y:S03]  /*6710*/  IMAD R25, R25, 0x100000, R0 ;  /* 0x0010000019197824 */ /* 0x000fe600078e0200 */
[----:B------:R-:W-:Y:S01]  /*6720*/  P2R R89, PR, RZ, 0x20 ;  /* 0x00000020ff597803 */ /* 0x000fe20000000000 */
[----:B------:R2:W3:Y:S01]  /*6730*/  SYNCS.PHASECHK.TRANS64.TRYWAIT P2, [R83+URZ+0xf0], R2 ;  /* 0x0000f002530075a7 */ /* 0x0004e200080411ff */
[----:B-1----:R-:W-:Y:S01]  /*6740*/  @P6 SEL R88, RZ, 0x1, !P3 ;  /* 0x00000001ff586807 */ /* 0x002fe20005800000 */
[----:B--2---:R-:W-:Y:S06]  /*6750*/  @!P6 BRA `(.L_x_103) ;  /* 0x000000000068e947 */ /* 0x004fec0003800000 */
[----:B------:R-:W-:Y:S01]  /*6760*/  @P5 IMAD R0, R78, 0x4, R84 ;  /* 0x000000044e005824 */ /* 0x000fe200078e0254 */
[----:B------:R-:W-:Y:S01]  /*6770*/  ISETP.NE.AND P0, PT, R88, RZ, PT ;  /* 0x000000ff5800720c */ /* 0x000fe20003f05270 */
[----:B------:R-:W-:Y:S01]  /*6780*/  @P5 IMAD R4, R78, 0x4, R82 ;  /* 0x000000044e045824 */ /* 0x000fe200078e0252 */
[----:B------:R-:W-:Y:S01]  /*6790*/  BSSY B0, `(.L_x_104) ;  /* 0x000000e000007945 */ /* 0x000fe20003800000 */
[----:B------:R-:W-:Y:S01]  /*67a0*/  IMAD.MOV.U32 R46, RZ, RZ, RZ ;  /* 0x000000ffff2e7224 */ /* 0x000fe200078e00ff */
[----:B------:R-:W-:Y:S01]  /*67b0*/  CS2R R50, SRZ ;  /* 0x0000000000327805 */ /* 0x000fe2000001ff00 */
[----:B------:R-:W-:Y:S01]  /*67c0*/  @P5 IMAD.IADD R5, R77, 0x1, R0 ;  /* 0x000000014d055824 */ /* 0x000fe200078e0200 */
[----:B------:R-:W-:Y:S02]  /*67d0*/  CS2R R48, SRZ ;  /* 0x0000000000307805 */ /* 0x000fe4000001ff00 */
[----:B------:R-:W-:Y:S02]  /*67e0*/  CS2R R44, SRZ ;  /* 0x00000000002c7805 */ /* 0x000fe4000001ff00 */
[----:B------:R-:W-:Y:S02]  /*67f0*/  CS2R R58, SRZ ;  /* 0x00000000003a7805 */ /* 0x000fe4000001ff00 */
[----:B------:R-:W-:Y:S02]  /*6800*/  CS2R R56, SRZ ;  /* 0x0000000000387805 */ /* 0x000fe4000001ff00 */
[----:B------:R-:W-:Y:S02]  /*6810*/  CS2R R54, SRZ ;  /* 0x0000000000367805 */ /* 0x000fe4000001ff00 */
[----:B------:R-:W-:Y:S01]  /*6820*/  CS2R R52, SRZ ;  /* 0x0000000000347805 */ /* 0x000fe2000001ff00 */
[----:B------:R-:W-:Y:S06]  /*6830*/  @P0 BRA `(.L_x_105) ;  /* 0x00000000000c0947 */ /* 0x000fec0003800000 */
[----:B------:R-:W-:Y:S04]  /*6840*/  SHF.L.U32 R3, R76, 0x1f, RZ ;  /* 0x0000001f4c037819 */ /* 0x000fe800000006ff */
[----:B------:R-:W1:Y:S02]  /*6850*/  SYNCS.PHASECHK.TRANS64.TRYWAIT P0, [UR44+0x80], R3 ;  /* 0x00008003ff0075a7 */ /* 0x000e64000800112c */
[----:B-1----:R-:W-:Y:S05]  /*6860*/  @!P0 BRA `(.L_x_106) ;  /* 0x0000003000f08947 */ /* 0x002fea0003800000 */
.L_x_105:
[----:B------:R-:W-:Y:S05]  /*6870*/  BSYNC B0 ;  /* 0x0000000000007941 */ /* 0x000fea0003800000 */
.L_x_104:
[----:B------:R-:W-:Y:S01]  /*6880*/  ISETP.NE.AND P0, PT, R89, RZ, PT ;  /* 0x000000ff5900720c */ /* 0x000fe20003f05270 */
[----:B------:R-:W-:Y:S11]  /*6890*/  HFMA2 R86, -RZ, RZ, 0, 5.9604644775390625e-08 ;  /* 0x00000001ff567431 */ /* 0x000ff600000001ff */
[----:B------:R-:W-:Y:S01]  /*68a0*/  @!UPT UIADD3 URZ, UPT, UPT, URZ, URZ, URZ ;  /* 0x000000fffffff290 */ /* 0x000fe2000fffe0ff */
[----:B------:R-:W-:Y:S05]  /*68b0*/  @P0 WARPSYNC.ALL ;  /* 0x0000000000000948 */ /* 0x000fea0003800000 */
[----:B------:R2:W1:Y:S04]  /*68c0*/  @P0 LDSM.16.M88.4 R48, [R4+0x400] ;  /* 0x000400000430083b */ /* 0x0004680000000200 */
[----:B------:R2:W1:Y:S04]  /*68d0*/  @P0 LDSM.16.M88.4 R44, [R5] ;  /* 0x00000000052c083b */ /* 0x0004680000000200 */
[----:B------:R2:W1:Y:S04]  /*68e0*/  @P0 LDSM.16.M88.4 R56, [R87+UR44+0x400] ;  /* 0x0004002c5738083b */ /* 0x0004680008000200 */
[----:B------:R2:W1:Y:S02]  /*68f0*/  @P0 LDSM.16.M88.4 R52, [R81+0x400] ;  /* 0x000400005134083b */ /* 0x0004640000000200 */
.L_x_103:
[----:B------:R-:W-:Y:S05]  /*6900*/  BSYNC B1 ;  /* 0x0000000000017941 */ /* 0x000fea0003800000 */
.L_x_102:
[----:B-1----:R-:W-:Y:S04]  /*6910*/  SHF.R.U32.HI R3, RZ, 0x15, R25 ;  /* 0x00000015ff037819 */ /* 0x002fe80000011619 */
[----:B------:R-:W-:Y:S01]  /*6920*/  LOP3.LUT P0, RZ, R3, 0x3, R68, 0x48, !PT ;  /* 0x0000000303ff7812 */ /* 0x000fe20007804844 */
[----:B------:R-:W-:Y:S01]  /*6930*/  @!UPT UIADD3 URZ, UPT, UPT, URZ, URZ, URZ ;  /* 0x000000fffffff290 */ /* 0x000fe2000fffe0ff */
[----:B---3--:R-:W-:Y:S11]  /*6940*/  @P2 BRA `(.L_x_107) ;  /* 0x0000000000082947 */ /* 0x008ff60003800000 */
[----:B------:R-:W1:Y:S02]  /*6950*/  SYNCS.PHASECHK.TRANS64.TRYWAIT P1, [R83+URZ+0xf0], R2 ;  /* 0x0000f002530075a7 */ /* 0x000e6400080211ff */
[----:B-1----:R-:W-:Y:S05]  /*6960*/  @!P1 BRA `(.L_x_108) ;  /* 0x0000003000c89947 */ /* 0x002fea0003800000 */
.L_x_107:
[----:B------:R-:W-:Y:S05]  /*6970*/  @!P0 BRA `(.L_x_109) ;  /* 0x0000000000408947 */ /* 0x000fea0003800000 */
[----:B------:R-:W2:Y:S01]  /*6980*/  LDCU.64 UR8, c[0x4][0x70] ;  /* 0x01000e00ff0877ac */ /* 0x000ea20008000a00 */
[----:B------:R-:W-:Y:S01]  /*6990*/  MOV R3, 0x0 ;  /* 0x0000000000037802 */ /* 0x000fe20000000f00 */
[----:B------:R-:W-:Y:S02]  /*69a0*/  HFMA2 R12, -RZ, RZ, 0, 5.9604644775390625e-08 ;  /* 0x00000001ff0c7431 */ /* 0x000fe400000001ff */
[----:B------:R-:W-:Y:S02]  /*69b0*/  IMAD.MOV.U32 R8, RZ, RZ, 0x192 ;  /* 0x00000192ff087424 */ /* 0x000fe400078e00ff */
[----:B------:R-:W-:Y:S01]  /*69c0*/  IMAD.MOV.U32 R13, RZ, RZ, RZ ;  /* 0x000000ffff0d7224 */ /* 0x000fe200078e00ff */
[----:B------:R-:W3:Y:S01]  /*69d0*/  LDCU.64 UR6, c[0x4][0x78] ;  /* 0x01000f00ff0677ac */ /* 0x000ee20008000a00 */
[----:B-1----:R-:W1:Y:S01]  /*69e0*/  LDC.64 R2, c[0x4][R3] ;  /* 0x0100000003027b82 */ /* 0x002e620000000a00 */
[----:B------:R-:W5:Y:S01]  /*69f0*/  LDCU.64 UR4, c[0x4][0x10] ;  /* 0x01000200ff0477ac */ /* 0x000f620008000a00 */
[----:B--2---:R-:W-:Y:S01]  /*6a00*/  MOV R5, UR9 ;  /* 0x0000000900057c02 */ /* 0x004fe20008000f00 */
[----:B------:R-:W-:Y:S01]  /*6a10*/  IMAD.U32 R4, RZ, RZ, UR8 ;  /* 0x00000008ff047e24 */ /* 0x000fe2000f8e00ff */
[----:B---3--:R-:W-:Y:S01]  /*6a20*/  MOV R7, UR7 ;  /* 0x0000000700077c02 */ /* 0x008fe20008000f00 */
[----:B------:R-:W-:Y:S01]  /*6a30*/  IMAD.U32 R6, RZ, RZ, UR6 ;  /* 0x00000006ff067e24 */ /* 0x000fe2000f8e00ff */
[----:B-----5:R-:W-:Y:S01]  /*6a40*/  MOV R11, UR5 ;  /* 0x00000005000b7c02 */ /* 0x020fe20008000f00 */
[----:B------:R-:W-:Y:S02]  /*6a50*/  IMAD.U32 R10, RZ, RZ, UR4 ;  /* 0x00000004ff0a7e24 */ /* 0x000fe4000f8e00ff */
[----:B------:R-:W-:Y:S07]  /*6a60*/  LEPC R20, `(.L_x_109) ;  /* 0x000000001014794e */ /* 0x000fee0000000000 */
[----:B-1--4-:R-:W-:Y:S05]  /*6a70*/  CALL.ABS.NOINC R2 ;  /* 0x0000000002007343 */ /* 0x012fea0003c00000 */
.L_x_109:
[----:B------:R-:W-:Y:S01]  /*6a80*/  LOP3.LUT R20, R56, 0xffffe000, RZ, 0xc0, !PT ;  /* 0xffffe00038147812 */ /* 0x000fe200078ec0ff */
[----:B------:R-:W-:Y:S05]  /*6a90*/  WARPSYNC.ALL ;  /* 0x0000000000007948 */ /* 0x000fea0003800000 */
[----:B------:R-:W-:Y:S01]  /*6aa0*/  R2UR UR4, R25 ;  /* 0x00000000190472ca */ /* 0x000fe200000e0000 */
[----:B------:R-:W-:Y:S01]  /*6ab0*/  IMAD.SHL.U32 R91, R78, 0x4, RZ ;  /* 0x000000044e5b7824 */ /* 0x000fe200078e00ff */
[----:B------:R-:W-:Y:S01]  /*6ac0*/  LOP3.LUT R21, R57, 0xffffe000, RZ, 0xc0, !PT ;  /* 0xffffe00039157812 */ /* 0x000fe200078ec0ff */
[----:B------:R-:W-:Y:S01]  /*6ad0*/  BSSY.RECONVERGENT B0, `(.L_x_110) ;  /* 0x0000059000007945 */ /* 0x000fe20003800200 */
[----:B------:R-:W-:Y:S02]  /*6ae0*/  LOP3.LUT R26, R59, 0xffffe000, RZ, 0xc0, !PT ;  /* 0xffffe0003b1a7812 */ /* 0x000fe400078ec0ff */
[----:B------:R-:W-:Y:S02]  /*6af0*/  LOP3.LUT R32, R53, 0xffffe000, RZ, 0xc0, !PT ;  /* 0xffffe00035207812 */ /* 0x000fe400078ec0ff */
[----:B------:R-:W-:Y:S02]  /*6b00*/  LOP3.LUT R33, R54, 0xffffe000, RZ, 0xc0, !PT ;  /* 0xffffe00036217812 */ /* 0x000fe400078ec0ff */
[----:B------:R-:W-:Y:S02]  /*6b10*/  IADD3 R84, PT, PT, R84, R91, RZ ;  /* 0x0000005b54547210 */ /* 0x000fe40007ffe0ff */
[----:B------:R-:W-:Y:S01]  /*6b20*/  ISETP.NE.AND P0, PT, R79, RZ, PT ;  /* 0x000000ff4f00720c */ /* 0x000fe20003f05270 */
[----:B--2---:R-:W4:Y:S02]  /*6b30*/  LDTM.16dp128bit.x8 R4, tmem[UR4] ;  /* 0x00000004000479ee */ /* 0x004f240008180000 */
[----:B------:R-:W-:Y:S02]  /*6b40*/  IMAD.IADD R85, R77, 0x1, R84 ;  /* 0x000000014d557824 */ /* 0x000fe400078e0254 */
[C---:B----4-:R-:W-:Y:S01]  /*6b50*/  FMUL R0, R24.reuse, R4 ;  /* 0x0000000418007220 */ /* 0x050fe20000400000 */
[C---:B-1----:R-:W-:Y:S01]  /*6b60*/  FMUL R2, R24.reuse, R5 ;  /* 0x0000000518027220 */ /* 0x042fe20000400000 */
[C---:B------:R-:W-:Y:S01]  /*6b70*/  FMUL R3, R24.reuse, R6 ;  /* 0x0000000618037220 */ /* 0x040fe20000400000 */
[----:B------:R-:W-:Y:S01]  /*6b80*/  FMUL R7, R24, R7 ;  /* 0x0000000718077220 */ /* 0x000fe20000400000 */
[C---:B------:R-:W-:Y:S01]  /*6b90*/  FFMA R28, R27.reuse, R20, R0 ;  /* 0x000000141b1c7223 */ /* 0x040fe20000000000 */
[----:B------:R-:W-:Y:S01]  /*6ba0*/  LOP3.LUT R20, R58, 0xffffe000, RZ, 0xc0, !PT ;  /* 0xffffe0003a147812 */ /* 0x000fe200078ec0ff */
[C---:B------:R-:W-:Y:S01]  /*6bb0*/  FFMA R29, R27.reuse, R21, R2 ;  /* 0x000000151b1d7223 */ /* 0x040fe20000000002 */
[----:B------:R-:W-:Y:S01]  /*6bc0*/  LOP3.LUT R21, R52, 0xffffe000, RZ, 0xc0, !PT ;  /* 0xffffe00034157812 */ /* 0x000fe200078ec0ff */
[C---:B------:R-:W-:Y:S01]  /*6bd0*/  FMUL R4, R24.reuse, R8 ;  /* 0x0000000818047220 */ /* 0x040fe20000400000 */
[----:B------:R-:W-:Y:S01]  /*6be0*/  F2FP.TF32.F32.PACK_B R28, R28 ;  /* 0x0000001cff1c723e */ /* 0x000fe200024050ff */
[----:B------:R-:W-:Y:S01]  /*6bf0*/  FFMA R30, R27, R20, R3 ;  /* 0x000000141b1e7223 */ /* 0x000fe20000000003 */
[----:B------:R-:W-:Y:S01]  /*6c00*/  LOP3.LUT R20, R55, 0xffffe000, RZ, 0xc0, !PT ;  /* 0xffffe00037147812 */ /* 0x000fe200078ec0ff */
[C---:B------:R-:W-:Y:S01]  /*6c10*/  FMUL R5, R24.reuse, R9 ;  /* 0x0000000918057220 */ /* 0x040fe20000400000 */
[----:B------:R-:W-:Y:S01]  /*6c20*/  F2FP.TF32.F32.PACK_B R29, R29 ;  /* 0x0000001dff1d723e */ /* 0x000fe200024050ff */
[C---:B------:R-:W-:Y:S01]  /*6c30*/  FMUL R6, R24.reuse, R10 ;  /* 0x0000000a18067220 */ /* 0x040fe20000400000 */
[----:B------:R-:W-:Y:S01]  /*6c40*/  F2FP.TF32.F32.PACK_B R30, R30 ;  /* 0x0000001eff1e723e */ /* 0x000fe200024050ff */
[----:B------:R-:W-:Y:S01]  /*6c50*/  FFMA R31, R27, R26, R7 ;  /* 0x0000001a1b1f7223 */ /* 0x000fe20000000007 */
[----:B------:R-:W-:Y:S01]  /*6c60*/  LOP3.LUT R26, R49, 0xffffe000, RZ, 0xc0, !PT ;  /* 0xffffe000311a7812 */ /* 0x000fe200078ec0ff */
[----:B------:R-:W-:Y:S01]  /*6c70*/  FMUL R11, R24, R11 ;  /* 0x0000000b180b7220 */ /* 0x000fe20000400000 */
[C---:B------:R-:W-:Y:S01]  /*6c80*/  FFMA R4, R27.reuse, R21, R4 ;  /* 0x000000151b047223 */ /* 0x040fe20000000004 */
[----:B------:R-:W-:Y:S01]  /*6c90*/  LOP3.LUT R21, R48, 0xffffe000, RZ, 0xc0, !PT ;  /* 0xffffe00030157812 */ /* 0x000fe200078ec0ff */
[C---:B------:R-:W-:Y:S01]  /*6ca0*/  FFMA R5, R27.reuse, R32, R5 ;  /* 0x000000201b057223 */ /* 0x040fe20000000005 */
[----:B------:R-:W-:Y:S01]  /*6cb0*/  F2FP.TF32.F32.PACK_B R31, R31 ;  /* 0x0000001fff1f723e */ /* 0x000fe200024050ff */
        /* <DEDUP_REMOVED lines=8> */
[----:B------:R1:W-:Y:S01]  /*6d40*/  STSM.16.M88.4 [R82+0x400], R28 ;  /* 0x0004001c52007844 */ /* 0x0003e20000000200 */
[----:B------:R-:W-:Y:S01]  /*6d50*/  F2FP.TF32.F32.PACK_B R6, R6 ;  /* 0x00000006ff06723e */ /* 0x000fe200024050ff */
[C---:B------:R-:W-:Y:S01]  /*6d60*/  FMUL R10, R24.reuse, R14 ;  /* 0x0000000e180a7220 */ /* 0x040fe20000400000 */
[----:B------:R-:W-:Y:S01]  /*6d70*/  F2FP.TF32.F32.PACK_B R7, R7 ;  /* 0x00000007ff07723e */ /* 0x000fe200024050ff */
[----:B------:R-:W-:Y:S01]  /*6d80*/  FMUL R15, R24, R15 ;  /* 0x0000000f180f7220 */ /* 0x000fe20000400000 */
[C---:B------:R-:W-:Y:S01]  /*6d90*/  FFMA R8, R27.reuse, R21, R8 ;  /* 0x000000151b087223 */ /* 0x040fe20000000008 */
[C---:B------:R-:W-:Y:S01]  /*6da0*/  FFMA R9, R27.reuse, R26, R9 ;  /* 0x0000001a1b097223 */ /* 0x040fe20000000009 */
[C---:B------:R-:W-:Y:S01]  /*6db0*/  FFMA R10, R27.reuse, R33, R10 ;  /* 0x000000211b0a7223 */ /* 0x040fe2000000000a */
[----:B------:R1:W-:Y:S01]  /*6dc0*/  STSM.16.M88.4 [R81+0x400], R4 ;  /* 0x0004000451007844 */ /* 0x0003e20000000200 */
[----:B------:R-:W-:Y:S01]  /*6dd0*/  LOP3.LUT R21, R44, 0xffffe000, RZ, 0xc0, !PT ;  /* 0xffffe0002c157812 */ /* 0x000fe200078ec0ff */
[----:B------:R-:W-:Y:S01]  /*6de0*/  FFMA R11, R27, R20, R15 ;  /* 0x000000141b0b7223 */ /* 0x000fe2000000000f */
[----:B------:R-:W-:Y:S01]  /*6df0*/  LOP3.LUT R20, R45, 0xffffe000, RZ, 0xc0, !PT ;  /* 0xffffe0002d147812 */ /* 0x000fe200078ec0ff */
[C---:B------:R-:W-:Y:S01]  /*6e00*/  FMUL R12, R24.reuse, R16 ;  /* 0x00000010180c7220 */ /* 0x040fe20000400000 */
[----:B------:R-:W-:Y:S01]  /*6e10*/  FMUL R13, R24, R17 ;  /* 0x00000011180d7220 */ /* 0x000fe20000400000 */
[----:B------:R-:W-:Y:S01]  /*6e20*/  LOP3.LUT R33, R46, 0xffffe000, RZ, 0xc0, !PT ;  /* 0xffffe0002e217812 */ /* 0x000fe200078ec0ff */
[C---:B------:R-:W-:Y:S01]  /*6e30*/  FMUL R14, R24.reuse, R18 ;  /* 0x00000012180e7220 */ /* 0x040fe20000400000 */
[----:B------:R-:W-:Y:S01]  /*6e40*/  LOP3.LUT R26, R47, 0xffffe000, RZ, 0xc0, !PT ;  /* 0xffffe0002f1a7812 */ /* 0x000fe200078ec0ff */
[----:B------:R-:W-:Y:S01]  /*6e50*/  FMUL R19, R24, R19 ;  /* 0x0000001318137220 */ /* 0x000fe20000400000 */
[C---:B------:R-:W-:Y:S01]  /*6e60*/  FFMA R12, R27.reuse, R21, R12 ;  /* 0x000000151b0c7223 */ /* 0x040fe2000000000c */
[C---:B------:R-:W-:Y:S01]  /*6e70*/  FFMA R13, R27.reuse, R20, R13 ;  /* 0x000000141b0d7223 */ /* 0x040fe2000000000d */
[C---:B------:R-:W-:Y:S01]  /*6e80*/  FFMA R14, R27.reuse, R33, R14 ;  /* 0x000000211b0e7223 */ /* 0x040fe2000000000e */
[----:B------:R-:W-:Y:S01]  /*6e90*/  FFMA R15, R27, R26, R19 ;  /* 0x0000001a1b0f7223 */ /* 0x000fe20000000013 */
[----:B------:R-:W-:Y:S02]  /*6ea0*/  F2FP.TF32.F32.PACK_B R8, R8 ;  /* 0x00000008ff08723e */ /* 0x000fe400024050ff */
[----:B------:R-:W-:Y:S02]  /*6eb0*/  F2FP.TF32.F32.PACK_B R9, R9 ;  /* 0x00000009ff09723e */ /* 0x000fe400024050ff */
[----:B------:R-:W-:Y:S02]  /*6ec0*/  F2FP.TF32.F32.PACK_B R10, R10 ;  /* 0x0000000aff0a723e */ /* 0x000fe400024050ff */
[----:B------:R-:W-:Y:S02]  /*6ed0*/  F2FP.TF32.F32.PACK_B R11, R11 ;  /* 0x0000000bff0b723e */ /* 0x000fe400024050ff */
[----:B------:R-:W-:Y:S02]  /*6ee0*/  F2FP.TF32.F32.PACK_B R12, R12 ;  /* 0x0000000cff0c723e */ /* 0x000fe400024050ff */
[----:B------:R-:W-:Y:S01]  /*6ef0*/  F2FP.TF32.F32.PACK_B R13, R13 ;  /* 0x0000000dff0d723e */ /* 0x000fe200024050ff */
[----:B------:R1:W-:Y:S01]  /*6f00*/  STSM.16.M88.4 [R84], R8 ;  /* 0x0000000854007844 */ /* 0x0003e20000000200 */
[----:B------:R-:W-:Y:S02]  /*6f10*/  F2FP.TF32.F32.PACK_B R14, R14 ;  /* 0x0000000eff0e723e */ /* 0x000fe400024050ff */
[----:B------:R-:W-:Y:S05]  /*6f20*/  F2FP.TF32.F32.PACK_B R15, R15 ;  /* 0x0000000fff0f723e */ /* 0x000fea00024050ff */
[----:B------:R1:W-:Y:S01]  /*6f30*/  STSM.16.M88.4 [R85], R12 ;  /* 0x0000000c55007844 */ /* 0x0003e20000000200 */
[----:B------:R-:W-:Y:S01]  /*6f40*/  @!PT LDS RZ, [RZ] ;  /* 0x00000000fffff984 */ /* 0x000fe20000000800 */
[----:B------:R-:W-:Y:S01]  /*6f50*/  @!PT LDS RZ, [RZ] ;  /* 0x00000000fffff984 */ /* 0x000fe20000000800 */
[----:B------:R-:W-:Y:S01]  /*6f60*/  @!PT LDS RZ, [RZ] ;  /* 0x00000000fffff984 */ /* 0x000fe20000000800 */
[----:B------:R-:W-:Y:S01]  /*6f70*/  @!PT LDS RZ, [RZ] ;  /* 0x00000000fffff984 */ /* 0x000fe20000000800 */
[----:B------:R2:W-:Y:S07]  /*6f80*/  MEMBAR.ALL.CTA ;  /* 0x0000000000007992 */ /* 0x0005ee0000008000 */
[----:B--2---:R-:W2:Y:S02]  /*6f90*/  FENCE.VIEW.ASYNC.S ;  /* 0x00000000000073c6 */ /* 0x004ea40000000000 */
[----:B--2---:R-:W-:Y:S06]  /*6fa0*/  BAR.SYNC.DEFER_BLOCKING 0x1, 0x80 ;  /* 0x0042000000007b1d */ /* 0x004fec0000010000 */
[----:B------:R-:W-:Y:S05]  /*6fb0*/  @P0 BRA `(.L_x_111) ;  /* 0x0000000000280947 */ /* 0x000fea0003800000 */
[----:B------:R-:W-:Y:S01]  /*6fc0*/  UIADD3 UR4, UPT, UPT, UR44, 0x400, URZ ;  /* 0x000004002c047890 */ /* 0x000fe2000fffe0ff */
[----:B------:R-:W-:Y:S05]  /*6fd0*/  UMOV UR51, UR36 ;  /* 0x0000002400337c82 */ /* 0x000fea0008000000 */
[----:B------:R-:W-:Y:S01]  /*6fe0*/  MOV R71, UR4 ;  /* 0x0000000400477c02 */ /* 0x000fe20008000f00 */
[----:B------:R-:W-:Y:S03]  /*6ff0*/  UIADD3 UR4, UP0, UPT, UR62, 0x680, URZ ;  /* 0x000006803e047890 */ /* 0x000fe6000ff1e0ff */
[----:B------:R-:W-:Y:S01]  /*7000*/  R2UR UR48, R71 ;  /* 0x00000000473072ca */ /* 0x000fe200000e0000 */
[----:B------:R-:W-:Y:S11]  /*7010*/  UIADD3.X UR5, UPT, UPT, URZ, UR63, URZ, UP0, !UPT ;  /* 0x0000003fff057290 */ /* 0x000ff600087fe4ff */
[----:B------:R-:W-:Y:S01]  /*7020*/  @!UPT UIADD3 URZ, UPT, UPT, URZ, URZ, URZ ;  /* 0x000000fffffff290 */ /* 0x000fe2000fffe0ff */
[----:B------:R2:W-:Y:S01]  /*7030*/  UTMASTG.3D [UR48], [UR4] ;  /* 0x00000030040073b5 */ /* 0x0005e20008010000 */
[----:B------:R0:W-:Y:S01]  /*7040*/  UTMACMDFLUSH ;  /* 0x00000000000079b7 */ /* 0x0001e20000000000 */
[----:B--2---:R-:W-:Y:S04]  /*7050*/  DEPBAR.LE SB0, 0x1 ;  /* 0x000080400000791a */ /* 0x004fe80000000000 */
.L_x_111:
[----:B------:R-:W-:Y:S05]  /*7060*/  BSYNC.RECONVERGENT B0 ;  /* 0x0000000000007941 */ /* 0x000fea0003800200 */
.L_x_110:
[----:B------:R-:W-:Y:S01]  /*7070*/  BAR.SYNC.DEFER_BLOCKING 0x1, 0x80 ;  /* 0x0042000000007b1d */ /* 0x000fe20000010000 */
[----:B------:R-:W-:Y:S01]  /*7080*/  ISETP.NE.AND P1, PT, R80, RZ, PT ;  /* 0x000000ff5000720c */ /* 0x000fe20003f25270 */
[----:B------:R-:W-:Y:S01]  /*7090*/  UISETP.NE.AND UP0, UPT, UR47, URZ, UPT ;  /* 0x000000ff2f00728c */ /* 0x000fe2000bf05270 */
[----:B------:R-:W-:Y:S11]  /*70a0*/  LEA R3, R86, UR44, 0x3 ;  /* 0x0000002c56037c11 */ /* 0x000ff6000f8e18ff */
[----:B-1----:R-:W-:Y:S01]  /*70b0*/  @P1 SHF.L.U32 R4, R76, 0x1f, RZ ;  /* 0x0000001f4c041819 */ /* 0x002fe200000006ff */
[----:B------:R-:W-:Y:S06]  /*70c0*/  BRA.U !UP0, `(.L_x_112) ;  /* 0x0000000108247547 */ /* 0x000fec000b800000 */
[----:B------:R-:W1:Y:S01]  /*70d0*/  S2R R0, SR_CgaCtaId ;  /* 0x0000000000007919 */ /* 0x000e620000008800 */
[----:B------:R-:W-:Y:S01]  /*70e0*/  IMAD.U32 R2, RZ, RZ, UR46 ;  /* 0x0000002eff027e24 */ /* 0x000fe2000f8e00ff */
[----:B------:R-:W-:Y:S04]  /*70f0*/  UIADD3 UR4, UPT, UPT, UR46, 0x1, URZ ;  /* 0x000000012e047890 */ /* 0x000fe8000fffe0ff */
[----:B------:R-:W-:Y:S01]  /*7100*/  @P1 LEA R2, R2, UR44, 0x3 ;  /* 0x0000002c02021c11 */ /* 0x000fe2000f8e18ff */
[----:B------:R-:W-:Y:S04]  /*7110*/  UISETP.NE.AND UP0, UPT, UR4, 0x4, UPT ;  /* 0x000000040400788c */ /* 0x000fe8000bf05270 */
[----:B------:R-:W-:Y:S01]  /*7120*/  @P1 VIADD R5, R2, 0xa0 ;  /* 0x000000a002051836 */ /* 0x000fe20000000000 */
[----:B------:R-:W-:Y:S04]  /*7130*/  USEL UR46, UR4, URZ, UP0 ;  /* 0x000000ff042e7287 */ /* 0x000fe80008000000 */
[----:B-1----:R-:W-:Y:S04]  /*7140*/  @P1 PRMT R0, R0, 0x654, R5 ;  /* 0x0000065400001816 */ /* 0x002fe80000000005 */
[----:B------:R1:W-:Y:S04]  /*7150*/  @P1 SYNCS.ARRIVE.TRANS64.RED.A1T0 RZ, [R0+URZ], RZ ;  /* 0x000000ff00ff19a7 */ /* 0x0003e800081004ff */
.L_x_112:
[----:B------:R-:W2:Y:S01]  /*7160*/  @P1 SYNCS.PHASECHK.TRANS64.TRYWAIT P0, [R3+URZ+0x80], R4 ;  /* 0x00008004030015a7 */ /* 0x000ea200080011ff */
[----:B------:R-:W-:Y:S01]  /*7170*/  BSSY B1, `(.L_x_113) ;  /* 0x0000017000017945 */ /* 0x000fe20003800000 */
[----:B--2---:R-:W-:Y:S03]  /*7180*/  @P1 SEL R88, RZ, 0x1, !P0 ;  /* 0x00000001ff581807 */ /* 0x004fe60004000000 */
[----:B------:R-:W-:Y:S05]  /*7190*/  @!P1 BRA `(.L_x_114) ;  /* 0x0000000000509947 */ /* 0x000fea0003800000 */
[----:B------:R-:W-:Y:S01]  /*71a0*/  ISETP.NE.AND P1, PT, R89, RZ, PT ;  /* 0x000000ff5900720c */ /* 0x000fe20003f25270 */
[----:B------:R-:W-:Y:S01]  /*71b0*/  BSSY B0, `(.L_x_115) ;  /* 0x000000a000007945 */ /* 0x000fe20003800000 */
[----:B------:R-:W-:Y:S11]  /*71c0*/  ISETP.NE.AND P0, PT, R88, RZ, PT ;  /* 0x000000ff5800720c */ /* 0x000ff60003f05270 */
[----:B------:R-:W-:Y:S04]  /*71d0*/  @P1 IMAD R5, R86, 0x2000, R87 ;  /* 0x0000200056051824 */ /* 0x000fe800078e0257 */
[----:B------:R-:W-:Y:S05]  /*71e0*/  @P1 VIADD R4, R5, UR44 ;  /* 0x0000002c05041c36 */ /* 0x000fea0008000000 */
[----:B------:R-:W-:Y:S01]  /*71f0*/  @P1 IADD3 R2, PT, PT, R91, R4, RZ ;  /* 0x000000045b021210 */ /* 0x000fe20007ffe0ff */
[----:B------:R-:W-:Y:S01]  /*7200*/  @P1 IMAD.IADD R4, R77, 0x1, R4 ;  /* 0x000000014d041824 */ /* 0x000fe200078e0204 */
[----:B------:R-:W-:Y:S06]  /*7210*/  @P0 BRA `(.L_x_116) ;  /* 0x00000000000c0947 */ /* 0x000fec0003800000 */
[----:B-1----:R-:W-:Y:S04]  /*7220*/  SHF.L.U32 R0, R76, 0x1f, RZ ;  /* 0x0000001f4c007819 */ /* 0x002fe800000006ff */
[----:B------:R-:W1:Y:S02]  /*7230*/  SYNCS.PHASECHK.TRANS64.TRYWAIT P0, [R3+URZ+0x80], R0 ;  /* 0x00008000030075a7 */ /* 0x000e6400080011ff */
[----:B-1----:R-:W-:Y:S05]  /*7240*/  @!P0 BRA `(.L_x_117) ;  /* 0x0000002800a48947 */ /* 0x002fea0003800000 */
.L_x_116:
[----:B------:R-:W-:Y:S05]  /*7250*/  BSYNC B0 ;  /* 0x0000000000007941 */ /* 0x000fea0003800000 */
.L_x_115:
[----:B------:R-:W-:Y:S02]  /*7260*/  ISETP.NE.AND P0, PT, R89, RZ, PT ;  /* 0x000000ff5900720c */ /* 0x000fe40003f05270 */
[----:B------:R-:W-:Y:S11]  /*7270*/  IADD3 R86, PT, PT, R86, 0x1, RZ ;  /* 0x0000000156567810 */ /* 0x000ff60007ffe0ff */
[----:B-1----:R-:W-:Y:S01]  /*7280*/  @P0 IMAD.IADD R0, R77, 0x1, R2 ;  /* 0x000000014d000824 */ /* 0x002fe200078e0202 */
[----:B------:R-:W-:Y:S05]  /*7290*/  @P0 WARPSYNC.ALL ;  /* 0x0000000000000948 */ /* 0x000fea0003800000 */
[----:B------:R2:W3:Y:S04]  /*72a0*/  @P0 LDSM.16.M88.4 R56, [R5+UR44+0x400] ;  /* 0x0004002c0538083b */ /* 0x0004e80008000200 */
[----:B------:R2:W4:Y:S04]  /*72b0*/  @P0 LDSM.16.M88.4 R52, [R4+0x400] ;  /* 0x000400000434083b */ /* 0x0005280000000200 */
[----:B------:R2:W1:Y:S04]  /*72c0*/  @P0 LDSM.16.M88.4 R48, [R2+0x400] ;  /* 0x000400000230083b */ /* 0x0004680000000200 */
[----:B------:R2:W1:Y:S02]  /*72d0*/  @P0 LDSM.16.M88.4 R44, [R0+0x400] ;  /* 0x00040000002c083b */ /* 0x0004640000000200 */
.L_x_114:
[----:B------:R-:W-:Y:S05]  /*72e0*/  BSYNC B1 ;  /* 0x0000000000017941 */ /* 0x000fea0003800000 */
.L_x_113:
[----:B------:R-:W-:Y:S05]  /*72f0*/  VIADD R3, R25, 0x20 ;  /* 0x0000002019037836 */ /* 0x000fea0000000000 */
[----:B------:R-:W-:Y:S04]  /*7300*/  SHF.R.U32.HI R3, RZ, 0x15, R3 ;  /* 0x00000015ff037819 */ /* 0x000fe80000011603 */
[----:B------:R-:W-:Y:S11]  /*7310*/  LOP3.LUT P0, RZ, R3, 0x3, R68, 0x48, !PT ;  /* 0x0000000303ff7812 */ /* 0x000ff60007804844 */
[----:B------:R-:W-:Y:S02]  /*7320*/  @!UPT UIADD3 URZ, UPT, UPT, URZ, URZ, URZ ;  /* 0x000000fffffff290 */ /* 0x000fe4000fffe0ff */
[----:B------:R-:W-:Y:S05]  /*7330*/  @!P0 BRA `(.L_x_118) ;  /* 0x0000000000408947 */ /* 0x000fea0003800000 */
[----:B------:R-:W5:Y:S01]  /*7340*/  LDCU.64 UR8, c[0x4][0x70] ;  /* 0x01000e00ff0877ac */ /* 0x000f620008000a00 */
[----:B------:R-:W-:Y:S01]  /*7350*/  MOV R3, 0x0 ;  /* 0x0000000000037802 */ /* 0x000fe20000000f00 */
[----:B------:R-:W-:Y:S02]  /*7360*/  HFMA2 R12, -RZ, RZ, 0, 5.9604644775390625e-08 ;  /* 0x00000001ff0c7431 */ /* 0x000fe400000001ff */
[----:B------:R-:W-:Y:S02]  /*7370*/  IMAD.MOV.U32 R8, RZ, RZ, 0x192 ;  /* 0x00000192ff087424 */ /* 0x000fe400078e00ff */
[----:B------:R-:W-:Y:S01]  /*7380*/  IMAD.MOV.U32 R13, RZ, RZ, RZ ;  /* 0x000000ffff0d7224 */ /* 0x000fe200078e00ff */
[----:B------:R-:W3:Y:S01]  /*7390*/  LDCU.64 UR6, c[0x4][0x78] ;  /* 0x01000f00ff0677ac */ /* 0x000ee20008000a00 */
[----:B--2---:R-:W2:Y:S01]  /*73a0*/  LDC.64 R2, c[0x4][R3] ;  /* 0x0100000003027b82 */ /* 0x004ea20000000a00 */
[----:B------:R-:W4:Y:S01]  /*73b0*/  LDCU.64 UR4, c[0x4][0x10] ;  /* 0x01000200ff0477ac */ /* 0x000f220008000a00 */
[----:B-----5:R-:W-:Y:S01]  /*73c0*/  MOV R5, UR9 ;  /* 0x0000000900057c02 */ /* 0x020fe20008000f00 */
[----:B------:R-:W-:Y:S01]  /*73d0*/  IMAD.U32 R4, RZ, RZ, UR8 ;  /* 0x00000008ff047e24 */ /* 0x000fe2000f8e00ff */
[----:B---3--:R-:W-:Y:S01]  /*73e0*/  MOV R7, UR7 ;  /* 0x0000000700077c02 */ /* 0x008fe20008000f00 */
[----:B------:R-:W-:Y:S01]  /*73f0*/  IMAD.U32 R6, RZ, RZ, UR6 ;  /* 0x00000006ff067e24 */ /* 0x000fe2000f8e00ff */
[----:B----4-:R-:W-:Y:S01]  /*7400*/  MOV R11, UR5 ;  /* 0x00000005000b7c02 */ /* 0x010fe20008000f00 */
[----:B------:R-:W-:Y:S02]  /*7410*/  IMAD.U32 R10, RZ, RZ, UR4 ;  /* 0x00000004ff0a7e24 */ /* 0x000fe4000f8e00ff */
[----:B------:R-:W-:Y:S07]  /*7420*/  LEPC R20, `(.L_x_118) ;  /* 0x000000001014794e */ /* 0x000fee0000000000 */
[----:B-12---:R-:W-:Y:S05]  /*7430*/  CALL.ABS.NOINC R2 ;  /* 0x0000000002007343 */ /* 0x006fea0003c00000 */
.L_x_118:
[----:B---3--:R-:W-:Y:S01]  /*7440*/  LOP3.LUT R20, R56, 0xffffe000, RZ, 0xc0, !PT ;  /* 0xffffe00038147812 */ /* 0x008fe200078ec0ff */
[----:B------:R-:W-:Y:S05]  /*7450*/  WARPSYNC.ALL ;  /* 0x0000000000007948 */ /* 0x000fea0003800000 */
[----:B------:R-:W-:Y:S01]  /*7460*/  R2UR UR4, R25 ;  /* 0x00000000190472ca */ /* 0x000fe200000e0000 */
[----:B------:R-:W3:Y:S01]  /*7470*/  S2R R90, SR_CgaCtaId ;  /* 0x00000000005a7919 */ /* 0x000ee20000008800 */
[----:B------:R-:W-:Y:S01]  /*7480*/  LOP3.LUT R21, R57, 0xffffe000, RZ, 0xc0, !PT ;  /* 0xffffe00039157812 */ /* 0x000fe200078ec0ff */
[----:B------:R-:W-:Y:S01]  /*7490*/  IMAD.U32 R40, RZ, RZ, UR46 ;  /* 0x0000002eff287e24 */ /* 0x000fe2000f8e00ff */
[----:B------:R-:W-:Y:S01]  /*74a0*/  LOP3.LUT R41, R58, 0xffffe000, RZ, 0xc0, !PT ;  /* 0xffffe0003a297812 */ /* 0x000fe200078ec0ff */
[----:B------:R-:W-:Y:S01]  /*74b0*/  BSSY.RECONVERGENT B0, `(.L_x_119) ;  /* 0x000005b000007945 */ /* 0x000fe20003800200 */
[----:B-1----:R-:W-:Y:S02]  /*74c0*/  LOP3.LUT R26, R48, 0xffffe000, RZ, 0xc0, !PT ;  /* 0xffffe000301a7812 */ /* 0x002fe400078ec0ff */
[----:B------:R-:W-:Y:S02]  /*74d0*/  ISETP.NE.AND P6, PT, R80, RZ, PT ;  /* 0x000000ff5000720c */ /* 0x000fe40003fc5270 */
[----:B------:R-:W-:Y:S03]  /*74e0*/  ISETP.NE.AND P0, PT, R79, RZ, PT ;  /* 0x000000ff4f00720c */ /* 0x000fe60003f05270 */
[----:B--2---:R-:W1:Y:S08]  /*74f0*/  LDTM.16dp128bit.x8 R4, tmem[UR4+0x20] ;  /* 0x00002004000479ee */ /* 0x004e700008180000 */
[----:B------:R-:W-:Y:S02]  /*7500*/  @P6 LEA R40, R40, UR44, 0x3 ;  /* 0x0000002c28286c11 */ /* 0x000fe4000f8e18ff */
[----:B------:R-:W-:Y:S03]  /*7510*/  @P6 SHF.L.U32 R92, R76, 0x1f, RZ ;  /* 0x0000001f4c5c6819 */ /* 0x000fe600000006ff */
[----:B------:R-:W-:Y:S01]  /*7520*/  @P6 VIADD R93, R40, 0xa0 ;  /* 0x000000a0285d6836 */ /* 0x000fe20000000000 */
[----:B------:R-:W-:Y:S04]  /*7530*/  LEA R40, R86, UR44, 0x3 ;  /* 0x0000002c56287c11 */ /* 0x000fe8000f8e18ff */
[----:B---3--:R-:W-:Y:S01]  /*7540*/  @P6 PRMT R93, R90, 0x654, R93 ;  /* 0x000006545a5d6816 */ /* 0x008fe2000000005d */
[C---:B-1----:R-:W-:Y:S01]  /*7550*/  FMUL R0, R24.reuse, R4 ;  /* 0x0000000418007220 */ /* 0x042fe20000400000 */
[C---:B------:R-:W-:Y:S01]  /*7560*/  FMUL R2, R24.reuse, R5 ;  /* 0x0000000518027220 */ /* 0x040fe20000400000 */
[C---:B------:R-:W-:Y:S01]  /*7570*/  FMUL R3, R24.reuse, R10 ;  /* 0x0000000a18037220 */ /* 0x040fe20000400000 */
[----:B------:R-:W-:Y:S01]  /*7580*/  FMUL R4, R24, R11 ;  /* 0x0000000b18047220 */ /* 0x000fe20000400000 */
[C---:B------:R-:W-:Y:S01]  /*7590*/  FFMA R28, R27.reuse, R20, R0 ;  /* 0x000000141b1c7223 */ /* 0x040fe20000000000 */
[----:B----4-:R-:W-:Y:S01]  /*75a0*/  LOP3.LUT R20, R52, 0xffffe000, RZ, 0xc0, !PT ;  /* 0xffffe00034147812 */ /* 0x010fe200078ec0ff */
        /* <DEDUP_REMOVED lines=8> */
[----:B------:R-:W-:Y:S01]  /*7630*/  FFMA R31, R27, R21, R2 ;  /* 0x000000151b1f7223 */ /* 0x000fe20000000002 */
[----:B------:R-:W-:Y:S01]  /*7640*/  LOP3.LUT R21, R53, 0xffffe000, RZ, 0xc0, !PT ;  /* 0xffffe00035157812 */ /* 0x000fe200078ec0ff */
[C---:B------:R-:W-:Y:S01]  /*7650*/  FMUL R0, R24.reuse, R8 ;  /* 0x0000000818007220 */ /* 0x040fe20000400000 */
[----:B------:R-:W-:Y:S01]  /*7660*/  F2FP.TF32.F32.PACK_B R30, R30 ;  /* 0x0000001eff1e723e */ /* 0x000fe200024050ff */
[----:B------:R-:W-:Y:S01]  /*7670*/  FMUL R2, R24, R9 ;  /* 0x0000000918027220 */ /* 0x000fe20000400000 */
[----:B------:R-:W-:Y:S01]  /*7680*/  F2FP.TF32.F32.PACK_B R31, R31 ;  /* 0x0000001fff1f723e */ /* 0x000fe200024050ff */
[C---:B------:R-:W-:Y:S01]  /*7690*/  FFMA R32, R27.reuse, R20, R0 ;  /* 0x000000141b207223 */ /* 0x040fe20000000000 */
[----:B------:R-:W-:Y:S01]  /*76a0*/  LOP3.LUT R20, R54, 0xffffe000, RZ, 0xc0, !PT ;  /* 0xffffe00036147812 */ /* 0x000fe200078ec0ff */
[----:B------:R-:W-:Y:S01]  /*76b0*/  FFMA R33, R27, R21, R2 ;  /* 0x000000151b217223 */ /* 0x000fe20000000002 */
[----:B------:R-:W-:Y:S01]  /*76c0*/  LOP3.LUT R21, R49, 0xffffe000, RZ, 0xc0, !PT ;  /* 0xffffe00031157812 */ /* 0x000fe200078ec0ff */
[----:B------:R1:W-:Y:S01]  /*76d0*/  STSM.16.M88.4 [R82+0x2400], R28 ;  /* 0x0024001c52007844 */ /* 0x0003e20000000200 */
[----:B------:R-:W-:Y:S01]  /*76e0*/  F2FP.TF32.F32.PACK_B R32, R32 ;  /* 0x00000020ff20723e */ /* 0x000fe200024050ff */
[C---:B------:R-:W-:Y:S01]  /*76f0*/  FFMA R34, R27.reuse, R20, R3 ;  /* 0x000000141b227223 */ /* 0x040fe20000000003 */
[----:B------:R-:W-:Y:S01]  /*7700*/  LOP3.LUT R20, R50, 0xffffe000, RZ, 0xc0, !PT ;  /* 0xffffe00032147812 */ /* 0x000fe200078ec0ff */
[C---:B------:R-:W-:Y:S01]  /*7710*/  FMUL R5, R24.reuse, R12 ;  /* 0x0000000c18057220 */ /* 0x040fe20000400000 */
[----:B------:R-:W-:Y:S01]  /*7720*/  F2FP.TF32.F32.PACK_B R33, R33 ;  /* 0x00000021ff21723e */ /* 0x000fe200024050ff */
[C---:B------:R-:W-:Y:S01]  /*7730*/  FMUL R6, R24.reuse, R13 ;  /* 0x0000000d18067220 */ /* 0x040fe20000400000 */
[----:B------:R-:W-:Y:S01]  /*7740*/  F2FP.TF32.F32.PACK_B R34, R34 ;  /* 0x00000022ff22723e */ /* 0x000fe200024050ff */
[----:B------:R-:W-:Y:S01]  /*7750*/  FMUL R7, R24, R14 ;  /* 0x0000000e18077220 */ /* 0x000fe20000400000 */
[----:B------:R-:W-:Y:S01]  /*7760*/  FFMA R35, R27, R41, R4 ;  /* 0x000000291b237223 */ /* 0x000fe20000000004 */
[----:B------:R-:W-:Y:S01]  /*7770*/  LOP3.LUT R41, R51, 0xffffe000, RZ, 0xc0, !PT ;  /* 0xffffe00033297812 */ /* 0x000fe200078ec0ff */
[C---:B------:R-:W-:Y:S01]  /*7780*/  FFMA R36, R27.reuse, R26, R5 ;  /* 0x0000001a1b247223 */ /* 0x040fe20000000005 */
[----:B------:R-:W-:Y:S01]  /*7790*/  LOP3.LUT R26, R46, 0xffffe000, RZ, 0xc0, !PT ;  /* 0xffffe0002e1a7812 */ /* 0x000fe200078ec0ff */
[C---:B------:R-:W-:Y:S01]  /*77a0*/  FFMA R37, R27.reuse, R21, R6 ;  /* 0x000000151b257223 */ /* 0x040fe20000000006 */
[----:B------:R-:W-:Y:S01]  /*77b0*/  FMUL R8, R24, R15 ;  /* 0x0000000f18087220 */ /* 0x000fe20000400000 */
[----:B------:R-:W-:Y:S01]  /*77c0*/  FFMA R38, R27, R20, R7 ;  /* 0x000000141b267223 */ /* 0x000fe20000000007 */
[----:B------:R-:W-:Y:S01]  /*77d0*/  LOP3.LUT R20, R44, 0xffffe000, RZ, 0xc0, !PT ;  /* 0xffffe0002c147812 */ /* 0x000fe200078ec0ff */
[C---:B------:R-:W-:Y:S01]  /*77e0*/  FMUL R9, R24.reuse, R16 ;  /* 0x0000001018097220 */ /* 0x040fe20000400000 */
[----:B------:R-:W-:Y:S01]  /*77f0*/  LOP3.LUT R21, R45, 0xffffe000, RZ, 0xc0, !PT ;  /* 0xffffe0002d157812 */ /* 0x000fe200078ec0ff */
[----:B------:R-:W-:Y:S01]  /*7800*/  FFMA R39, R27, R41, R8 ;  /* 0x000000291b277223 */ /* 0x000fe20000000008 */
[C---:B------:R-:W-:Y:S01]  /*7810*/  FMUL R10, R24.reuse, R17 ;  /* 0x00000011180a7220 */ /* 0x040fe20000400000 */
[C---:B------:R-:W-:Y:S01]  /*7820*/  FMUL R11, R24.reuse, R18 ;  /* 0x00000012180b7220 */ /* 0x040fe20000400000 */
[----:B------:R-:W-:Y:S01]  /*7830*/  LOP3.LUT R41, R47, 0xffffe000, RZ, 0xc0, !PT ;  /* 0xffffe0002f297812 */ /* 0x000fe200078ec0ff */
[----:B------:R-:W-:Y:S01]  /*7840*/  FMUL R12, R24, R19 ;  /* 0x00000013180c7220 */ /* 0x000fe20000400000 */
[----:B------:R-:W-:Y:S02]  /*7850*/  F2FP.TF32.F32.PACK_B R35, R35 ;  /* 0x00000023ff23723e */ /* 0x000fe400024050ff */
[----:B------:R-:W-:Y:S02]  /*7860*/  F2FP.TF32.F32.PACK_B R36, R36 ;  /* 0x00000024ff24723e */ /* 0x000fe400024050ff */
[----:B------:R-:W-:Y:S01]  /*7870*/  F2FP.TF32.F32.PACK_B R37, R37 ;  /* 0x00000025ff25723e */ /* 0x000fe200024050ff */
[----:B------:R2:W-:Y:S01]  /*7880*/  STSM.16.M88.4 [R81+0x2400], R32 ;  /* 0x0024002051007844 */ /* 0x0005e20000000200 */
[----:B------:R-:W-:Y:S01]  /*7890*/  F2FP.TF32.F32.PACK_B R38, R38 ;  /* 0x00000026ff26723e */ /* 0x000fe200024050ff */
[C---:B-1----:R-:W-:Y:S01]  /*78a0*/  FFMA R28, R27.reuse, R20, R9 ;  /* 0x000000141b1c7223 */ /* 0x042fe20000000009 */
[C---:B------:R-:W-:Y:S01]  /*78b0*/  FFMA R29, R27.reuse, R21, R10 ;  /* 0x000000151b1d7223 */ /* 0x040fe2000000000a */
[C---:B------:R-:W-:Y:S01]  /*78c0*/  FFMA R30, R27.reuse, R26, R11 ;  /* 0x0000001a1b1e7223 */ /* 0x040fe2000000000b */
[----:B------:R-:W-:Y:S01]  /*78d0*/  FFMA R31, R27, R41, R12 ;  /* 0x000000291b1f7223 */ /* 0x000fe2000000000c */
[----:B------:R-:W-:Y:S02]  /*78e0*/  F2FP.TF32.F32.PACK_B R39, R39 ;  /* 0x00000027ff27723e */ /* 0x000fe400024050ff */
[----:B------:R-:W-:Y:S02]  /*78f0*/  F2FP.TF32.F32.PACK_B R28, R28 ;  /* 0x0000001cff1c723e */ /* 0x000fe400024050ff */
[----:B------:R-:W-:Y:S01]  /*7900*/  F2FP.TF32.F32.PACK_B R29, R29 ;  /* 0x0000001dff1d723e */ /* 0x000fe200024050ff */
[----:B------:R2:W-:Y:S01]  /*7910*/  STSM.16.M88.4 [R84+0x2000], R36 ;  /* 0x0020002454007844 */ /* 0x0005e20000000200 */
[----:B------:R-:W-:Y:S02]  /*7920*/  F2FP.TF32.F32.PACK_B R30, R30 ;  /* 0x0000001eff1e723e */ /* 0x000fe400024050ff */
[----:B------:R-:W-:Y:S05]  /*7930*/  F2FP.TF32.F32.PACK_B R31, R31 ;  /* 0x0000001fff1f723e */ /* 0x000fea00024050ff */
[----:B------:R2:W-:Y:S01]  /*7940*/  STSM.16.M88.4 [R85+0x2000], R28 ;  /* 0x0020001c55007844 */ /* 0x0005e20000000200 */
[----:B------:R-:W-:Y:S01]  /*7950*/  @!PT LDS RZ, [RZ] ;  /* 0x00000000fffff984 */ /* 0x000fe20000000800 */
[----:B------:R-:W-:Y:S01]  /*7960*/  @!PT LDS RZ, [RZ] ;  /* 0x00000000fffff984 */ /* 0x000fe20000000800 */
[----:B------:R-:W-:Y:S01]  /*7970*/  @!PT LDS RZ, [RZ] ;  /* 0x00000000fffff984 */ /* 0x000fe20000000800 */
[----:B------:R-:W-:Y:S01]  /*7980*/  @!PT LDS RZ, [RZ] ;  /* 0x00000000fffff984 */ /* 0x000fe20000000800 */
[----:B------:R1:W-:Y:S07]  /*7990*/  MEMBAR.ALL.CTA ;  /* 0x0000000000007992 */ /* 0x0003ee0000008000 */
[----:B-1----:R-:W1:Y:S02]  /*79a0*/  FENCE.VIEW.ASYNC.S ;  /* 0x00000000000073c6 */ /* 0x002e640000000000 */
[----:B-1----:R-:W-:Y:S06]  /*79b0*/  BAR.SYNC.DEFER_BLOCKING 0x1, 0x80 ;  /* 0x0042000000007b1d */ /* 0x002fec0000010000 */
[----:B------:R-:W-:Y:S05]  /*79c0*/  @P0 BRA `(.L_x_120) ;  /* 0x0000000000240947 */ /* 0x000fea0003800000 */
[----:B------:R-:W-:Y:S02]  /*79d0*/  UIADD3 UR4, UP0, UPT, UR62, 0x680, URZ ;  /* 0x000006803e047890 */ /* 0x000fe4000ff1e0ff */
[----:B------:R-:W-:Y:S02]  /*79e0*/  UIADD3 UR9, UPT, UPT, UR49, 0x20, URZ ;  /* 0x0000002031097890 */ /* 0x000fe4000fffe0ff */
[----:B------:R-:W-:Y:S02]  /*79f0*/  UIADD3 UR8, UPT, UPT, UR44, 0x2400, URZ ;  /* 0x000024002c087890 */ /* 0x000fe4000fffe0ff */
[----:B------:R-:W-:Y:S01]  /*7a00*/  UIADD3.X UR5, UPT, UPT, URZ, UR63, URZ, UP0, !UPT ;  /* 0x0000003fff057290 */ /* 0x000fe200087fe4ff */
[----:B------:R-:W-:Y:S01]  /*7a10*/  UMOV UR10, UR50 ;  /* 0x00000032000a7c82 */ /* 0x000fe20008000000 */
[----:B------:R-:W-:Y:S07]  /*7a20*/  UMOV UR11, UR36 ;  /* 0x00000024000b7c82 */ /* 0x000fee0008000000 */
[----:B------:R1:W-:Y:S01]  /*7a30*/  UTMASTG.3D [UR8], [UR4] ;  /* 0x00000008040073b5 */ /* 0x0003e20008010000 */
[----:B------:R0:W-:Y:S01]  /*7a40*/  UTMACMDFLUSH ;  /* 0x00000000000079b7 */ /* 0x0001e20000000000 */
[----:B-1----:R-:W-:Y:S04]  /*7a50*/  DEPBAR.LE SB0, 0x1 ;  /* 0x000080400000791a */ /* 0x002fe80000000000 */
.L_x_120:
[----:B------:R-:W-:Y:S05]  /*7a60*/  BSYNC.RECONVERGENT B0 ;  /* 0x0000000000007941 */ /* 0x000fea0003800200 */
.L_x_119:
[----:B------:R-:W-:Y:S01]  /*7a70*/  BAR.SYNC.DEFER_BLOCKING 0x1, 0x80 ;  /* 0x0042000000007b1d */ /* 0x000fe20000010000 */
[----:B------:R-:W-:Y:S04]  /*7a80*/  UIADD3 UR4, UPT, UPT, UR46, 0x1, URZ ;  /* 0x000000012e047890 */ /* 0x000fe8000fffe0ff */
[----:B------:R-:W-:Y:S04]  /*7a90*/  UISETP.NE.AND UP0, UPT, UR4, 0x4, UPT ;  /* 0x000000040400788c */ /* 0x000fe8000bf05270 */
[----:B------:R-:W-:Y:S01]  /*7aa0*/  USEL UR45, UR4, URZ, UP0 ;  /* 0x000000ff042d7287 */ /* 0x000fe20008000000 */
[----:B------:R1:W-:Y:S01]  /*7ab0*/  @P6 SYNCS.ARRIVE.TRANS64.RED.A1T0 RZ, [R93+URZ], RZ ;  /* 0x000000ff5dff69a7 */ /* 0x0003e200081004ff */
[----:B------:R-:W-:Y:S01]  /*7ac0*/  BSSY B1, `(.L_x_121) ;  /* 0x0000018000017945 */ /* 0x000fe20003800000 */
[----:B------:R-:W3:Y:S02]  /*7ad0*/  @P6 SYNCS.PHASECHK.TRANS64.TRYWAIT P0, [R40+URZ+0x80], R92 ;  /* 0x0000805c280065a7 */ /* 0x000ee400080011ff */
[----:B---3--:R-:W-:Y:S01]  /*7ae0*/  @P6 SEL R88, RZ, 0x1, !P0 ;  /* 0x00000001ff586807 */ /* 0x008fe20004000000 */
[----:B-1----:R-:W-:Y:S06]  /*7af0*/  @!P6 BRA `(.L_x_122) ;  /* 0x000000000050e947 */ /* 0x002fec0003800000 */
        /* <DEDUP_REMOVED lines=8> */
[----:B------:R-:W-:Y:S04]  /*7b80*/  SHF.L.U32 R5, R76, 0x1f, RZ ;  /* 0x0000001f4c057819 */ /* 0x000fe800000006ff */
[----:B------:R-:W1:Y:S02]  /*7b90*/  SYNCS.PHASECHK.TRANS64.TRYWAIT P0, [R40+URZ+0x80], R5 ;  /* 0x00008005280075a7 */ /* 0x000e6400080011ff */
[----:B-1----:R-:W-:Y:S05]  /*7ba0*/  @!P0 BRA `(.L_x_125) ;  /* 0x0000002000608947 */ /* 0x002fea0003800000 */
.L_x_124:
[----:B------:R-:W-:Y:S05]  /*7bb0*/  BSYNC B0 ;  /* 0x0000000000007941 */ /* 0x000fea0003800000 */
.L_x_123:
[----:B------:R-:W-:Y:S02]  /*7bc0*/  ISETP.NE.AND P0, PT, R89, RZ, PT ;  /* 0x000000ff5900720c */ /* 0x000fe40003f05270 */
[----:B------:R-:W-:Y:S11]  /*7bd0*/  IADD3 R86, PT, PT, R86, 0x1, RZ ;  /* 0x0000000156567810 */ /* 0x000ff60007ffe0ff */
[----:B------:R-:W-:Y:S01]  /*7be0*/  @P0 IMAD.IADD R4, R77, 0x1, R0 ;  /* 0x000000014d040824 */ /* 0x000fe200078e0200 */
[----:B------:R-:W-:Y:S05]  /*7bf0*/  @P0 WARPSYNC.ALL ;  /* 0x0000000000000948 */ /* 0x000fea0003800000 */
[----:B------:R3:W4:Y:S04]  /*7c00*/  @P0 LDSM.16.M88.4 R56, [R3+UR44+0x400] ;  /* 0x0004002c0338083b */ /* 0x0007280008000200 */
[----:B------:R3:W1:Y:S04]  /*7c10*/  @P0 LDSM.16.M88.4 R52, [R2+0x400] ;  /* 0x000400000234083b */ /* 0x0006680000000200 */
[----:B------:R3:W1:Y:S04]  /*7c20*/  @P0 LDSM.16.M88.4 R48, [R0+0x400] ;  /* 0x000400000030083b */ /* 0x0006680000000200 */
[----:B------:R3:W1:Y:S02]  /*7c30*/  @P0 LDSM.16.M88.4 R44, [R4+0x400] ;  /* 0x00040000042c083b */ /* 0x0006640000000200 */
.L_x_122:
[----:B------:R-:W-:Y:S05]  /*7c40*/  BSYNC B1 ;  /* 0x0000000000017941 */ /* 0x000fea0003800000 */
.L_x_121:
[----:B---3--:R-:W-:Y:S05]  /*7c50*/  VIADD R3, R25, 0x40 ;  /* 0x0000004019037836 */ /* 0x008fea0000000000 */
[----:B------:R-:W-:Y:S04]  /*7c60*/  SHF.R.U32.HI R3, RZ, 0x15, R3 ;  /* 0x00000015ff037819 */ /* 0x000fe80000011603 */
[----:B------:R-:W-:Y:S11]  /*7c70*/  LOP3.LUT P0, RZ, R3, 0x3, R68, 0x48, !PT ;  /* 0x0000000303ff7812 */ /* 0x000ff60007804844 */
[----:B------:R-:W-:Y:S02]  /*7c80*/  @!UPT UIADD3 URZ, UPT, UPT, URZ, URZ, URZ ;  /* 0x000000fffffff290 */ /* 0x000fe4000fffe0ff */
[----:B------:R-:W-:Y:S05]  /*7c90*/  @!P0 BRA `(.L_x_126) ;  /* 0x0000000000408947 */ /* 0x000fea0003800000 */
[----:B------:R-:W1:Y:S01]  /*7ca0*/  LDCU.64 UR8, c[0x4][0x70] ;  /* 0x01000e00ff0877ac */ /* 0x000e620008000a00 */
[----:B------:R-:W-:Y:S01]  /*7cb0*/  MOV R3, 0x0 ;  /* 0x0000000000037802 */ /* 0x000fe20000000f00 */
[----:B------:R-:W-:Y:S02]  /*7cc0*/  HFMA2 R12, -RZ, RZ, 0, 5.9604644775390625e-08 ;  /* 0x00000001ff0c7431 */ /* 0x000fe400000001ff */
[----:B------:R-:W-:Y:S02]  /*7cd0*/  IMAD.MOV.U32 R8, RZ, RZ, 0x192 ;  /* 0x00000192ff087424 */ /* 0x000fe400078e00ff */
[----:B------:R-:W-:Y:S01]  /*7ce0*/  IMAD.MOV.U32 R13, RZ, RZ, RZ ;  /* 0x000000ffff0d7224 */ /* 0x000fe200078e00ff */
[----:B------:R-:W3:Y:S01]  /*7cf0*/  LDCU.64 UR6, c[0x4][0x78] ;  /* 0x01000f00ff0677ac */ /* 0x000ee20008000a00 */
[----:B------:R-:W2:Y:S01]  /*7d00*/  LDC.64 R2, c[0x4][R3] ;  /* 0x0100000003027b82 */ /* 0x000ea20000000a00 */
[----:B------:R-:W5:Y:S01]  /*7d10*/  LDCU.64 UR4, c[0x4][0x10] ;  /* 0x01000200ff0477ac */ /* 0x000f620008000a00 */
[----:B-1----:R-:W-:Y:S01]  /*7d20*/  MOV R5, UR9 ;  /* 0x0000000900057c02 */ /* 0x002fe20008000f00 */
[----:B------:R-:W-:Y:S01]  /*7d30*/  IMAD.U32 R4, RZ, RZ, UR8 ;  /* 0x00000008ff047e24 */ /* 0x000fe2000f8e00ff */
[----:B---3--:R-:W-:Y:S01]  /*7d40*/  MOV R7, UR7 ;  /* 0x0000000700077c02 */ /* 0x008fe20008000f00 */
[----:B------:R-:W-:Y:S01]  /*7d50*/  IMAD.U32 R6, RZ, RZ, UR6 ;  /* 0x00000006ff067e24 */ /* 0x000fe2000f8e00ff */
[----:B-----5:R-:W-:Y:S01]  /*7d60*/  MOV R11, UR5 ;  /* 0x00000005000b7c02 */ /* 0x020fe20008000f00 */
[----:B------:R-:W-:Y:S02]  /*7d70*/  IMAD.U32 R10, RZ, RZ, UR4 ;  /* 0x00000004ff0a7e24 */ /* 0x000fe4000f8e00ff */
[----:B------:R-:W-:Y:S07]  /*7d80*/  LEPC R20, `(.L_x_126) ;  /* 0x000000001014794e */ /* 0x000fee0000000000 */
[----:B--2-4-:R-:W-:Y:S05]  /*7d90*/  CALL.ABS.NOINC R2 ;  /* 0x0000000002007343 */ /* 0x014fea0003c00000 */
.L_x_126:
[----:B----4-:R-:W-:Y:S01]  /*7da0*/  LOP3.LUT R20, R56, 0xffffe000, RZ, 0xc0, !PT ;  /* 0xffffe00038147812 */ /* 0x010fe200078ec0ff */
[----:B------:R-:W-:Y:S05]  /*7db0*/  WARPSYNC.ALL ;  /* 0x0000000000007948 */ /* 0x000fea0003800000 */
[----:B------:R-:W-:Y:S01]  /*7dc0*/  R2UR UR4, R25 ;  /* 0x00000000190472ca */ /* 0x000fe200000e0000 */
[----:B------:R-:W-:Y:S01]  /*7dd0*/  IMAD.U32 R92, RZ, RZ, UR45 ;  /* 0x0000002dff5c7e24 */ /* 0x000fe2000f8e00ff */
[----:B------:R-:W-:Y:S01]  /*7de0*/  LOP3.LUT R21, R57, 0xffffe000, RZ, 0xc0, !PT ;  /* 0xffffe00039157812 */ /* 0x000fe200078ec0ff */
[----:B------:R-:W-:Y:S01]  /*7df0*/  BSSY.RECONVERGENT B0, `(.L_x_127) ;  /* 0x000005c000007945 */ /* 0x000fe20003800200 */
[----:B------:R-:W-:Y:S02]  /*7e00*/  LOP3.LUT R41, R58, 0xffffe000, RZ, 0xc0, !PT ;  /* 0xffffe0003a297812 */ /* 0x000fe400078ec0ff */
[----:B-1----:R-:W-:Y:S02]  /*7e10*/  LOP3.LUT R26, R54, 0xffffe000, RZ, 0xc0, !PT ;  /* 0xffffe000361a7812 */ /* 0x002fe400078ec0ff */
[----:B------:R-:W-:Y:S02]  /*7e20*/  LOP3.LUT R40, R50, 0xffffe000, RZ, 0xc0, !PT ;  /* 0xffffe00032287812 */ /* 0x000fe400078ec0ff */
[----:B------:R-:W-:Y:S02]  /*7e30*/  ISETP.NE.AND P6, PT, R80, RZ, PT ;  /* 0x000000ff5000720c */ /* 0x000fe40003fc5270 */
[----:B------:R-:W-:Y:S01]  /*7e40*/  ISETP.NE.AND P0, PT, R79, RZ, PT ;  /* 0x000000ff4f00720c */ /* 0x000fe20003f05270 */
[----:B------:R-:W1:Y:S10]  /*7e50*/  LDTM.16dp128bit.x8 R4, tmem[UR4+0x40] ;  /* 0x00004004000479ee */ /* 0x000e740008180000 */
[----:B------:R-:W-:Y:S05]  /*7e60*/  @P6 LEA R92, R92, UR44, 0x3 ;  /* 0x0000002c5c5c6c11 */ /* 0x000fea000f8e18ff */
[----:B------:R-:W-:Y:S01]  /*7e70*/  @P6 VIADD R93, R92, 0xa0 ;  /* 0x000000a05c5d6836 */ /* 0x000fe20000000000 */
[----:B------:R-:W-:Y:S04]  /*7e80*/  @P6 SHF.L.U32 R92, R76, 0x1f, RZ ;  /* 0x0000001f4c5c6819 */ /* 0x000fe800000006ff */
[----:B------:R-:W-:Y:S01]  /*7e90*/  @P6 PRMT R93, R90, 0x654, R93 ;  /* 0x000006545a5d6816 */ /* 0x000fe2000000005d */
[C---:B-1----:R-:W-:Y:S01]  /*7ea0*/  FMUL R0, R24.reuse, R4 ;  /* 0x0000000418007220 */ /* 0x042fe20000400000 */
[C---:B------:R-:W-:Y:S01]  /*7eb0*/  FMUL R2, R24.reuse, R5 ;  /* 0x0000000518027220 */ /* 0x040fe20000400000 */
[C---:B------:R-:W-:Y:S01]  /*7ec0*/  FMUL R3, R24.reuse, R10 ;  /* 0x0000000a18037220 */ /* 0x040fe20000400000 */
[----:B------:R-:W-:Y:S01]  /*7ed0*/  FMUL R4, R24, R11 ;  /* 0x0000000b18047220 */ /* 0x000fe20000400000 */
[C---:B--2---:R-:W-:Y:S01]  /*7ee0*/  FFMA R28, R27.reuse, R20, R0 ;  /* 0x000000141b1c7223 */ /* 0x044fe20000000000 */
[----:B------:R-:W-:Y:S01]  /*7ef0*/  LOP3.LUT R20, R52, 0xffffe000, RZ, 0xc0, !PT ;  /* 0xffffe00034147812 */ /* 0x000fe200078ec0ff */
        /* <DEDUP_REMOVED lines=14> */
[----:B------:R-:W-:Y:S01]  /*7fe0*/  FFMA R32, R27, R20, R0 ;  /* 0x000000141b207223 */ /* 0x000fe20000000000 */
        /* <DEDUP_REMOVED lines=12> */
[----:B------:R-:W-:Y:S01]  /*80b0*/  LEA R3, R86, UR44, 0x3 ;  /* 0x0000002c56037c11 */ /* 0x000fe2000f8e18ff */
[C---:B------:R-:W-:Y:S01]  /*80c0*/  FFMA R35, R27.reuse, R20, R4 ;  /* 0x000000141b237223 */ /* 0x040fe20000000004 */
[----:B------:R-:W-:Y:S01]  /*80d0*/  LOP3.LUT R20, R44, 0xffffe000, RZ, 0xc0, !PT ;  /* 0xffffe0002c147812 */ /* 0x000fe200078ec0ff */
[C---:B------:R-:W-:Y:S01]  /*80e0*/  FMUL R8, R24.reuse, R15 ;  /* 0x0000000f18087220 */ /* 0x040fe20000400000 */
[C---:B------:R-:W-:Y:S01]  /*80f0*/  FFMA R36, R27.reuse, R26, R5 ;  /* 0x0000001a1b247223 */ /* 0x040fe20000000005 */
[C---:B------:R-:W-:Y:S01]  /*8100*/  FFMA R37, R27.reuse, R21, R6 ;  /* 0x000000151b257223 */ /* 0x040fe20000000006 */
[----:B------:R-:W-:Y:S01]  /*8110*/  FFMA R38, R27, R40, R7 ;  /* 0x000000281b267223 */ /* 0x000fe20000000007 */
[C---:B------:R-:W-:Y:S01]  /*8120*/  FMUL R9, R24.reuse, R16 ;  /* 0x0000001018097220 */ /* 0x040fe20000400000 */
[----:B------:R-:W-:Y:S01]  /*8130*/  LOP3.LUT R21, R45, 0xffffe000, RZ, 0xc0, !PT ;  /* 0xffffe0002d157812 */ /* 0x000fe200078ec0ff */
[----:B------:R-:W-:Y:S01]  /*8140*/  FFMA R39, R27, R41, R8 ;  /* 0x000000291b277223 */ /* 0x000fe20000000008 */
[----:B------:R-:W-:Y:S01]  /*8150*/  FMUL R10, R24, R17 ;  /* 0x00000011180a7220 */ /* 0x000fe20000400000 */
[----:B------:R-:W-:Y:S01]  /*8160*/  LOP3.LUT R26, R46, 0xffffe000, RZ, 0xc0, !PT ;  /* 0xffffe0002e1a7812 */ /* 0x000fe200078ec0ff */
        /* <DEDUP_REMOVED lines=36> */
.L_x_128:
[----:B------:R-:W-:Y:S05]  /*83b0*/  BSYNC.RECONVERGENT B0 ;  /* 0x0000000000007941 */ /* 0x000fea0003800200 */
.L_x_127:
        /* <DEDUP_REMOVED lines=20> */
.L_x_132:
[----:B------:R-:W-:Y:S05]  /*8500*/  BSYNC B0 ;  /* 0x0000000000007941 */ /* 0x000fea0003800000 */
.L_x_131:
[----:B------:R-:W-:Y:S11]  /*8510*/  ISETP.NE.AND P0, PT, R89, RZ, PT ;  /* 0x000000ff5900720c */ /* 0x000ff60003f05270 */
[----:B------:R-:W-:Y:S02]  /*8520*/  @!UPT UIADD3 URZ, UPT, UPT, URZ, URZ, URZ ;  /* 0x000000fffffff290 */ /* 0x000fe4000fffe0ff */
[----:B-1----:R-:W-:Y:S01]  /*8530*/  @P0 IADD3 R0, PT, PT, R77, R2, RZ ;  /* 0x000000024d000210 */ /* 0x002fe20007ffe0ff */
[----:B------:R-:W-:Y:S05]  /*8540*/  @P0 WARPSYNC.ALL ;  /* 0x0000000000000948 */ /* 0x000fea0003800000 */
[----:B------:R1:W3:Y:S04]  /*8550*/  @P0 LDSM.16.M88.4 R56, [R86+UR44+0x400] ;  /* 0x0004002c5638083b */ /* 0x0002e80008000200 */
[----:B------:R1:W4:Y:S04]  /*8560*/  @P0 LDSM.16.M88.4 R52, [R4+0x400] ;  /* 0x000400000434083b */ /* 0x0003280000000200 */
[----:B------:R1:W1:Y:S04]  /*8570*/  @P0 LDSM.16.M88.4 R48, [R2+0x400] ;  /* 0x000400000230083b */ /* 0x0002680000000200 */
[----:B------:R1:W1:Y:S02]  /*8580*/  @P0 LDSM.16.M88.4 R44, [R0+0x400] ;  /* 0x00040000002c083b */ /* 0x0002640000000200 */
.L_x_130:
[----:B------:R-:W-:Y:S05]  /*8590*/  BSYNC B1 ;  /* 0x0000000000017941 */ /* 0x000fea0003800000 */
.L_x_129:
        /* <DEDUP_REMOVED lines=10> */
[----:B------:R-:W2:Y:S01]  /*8640*/  LDCU.64 UR6, c[0x4][0x78] ;  /* 0x01000f00ff0677ac */ /* 0x000ea20008000a00 */
[----:B-1----:R-:W1:Y:S01]  /*8650*/  LDC.64 R2, c[0x4][R3] ;  /* 0x0100000003027b82 */ /* 0x002e620000000a00 */
[----:B------:R-:W3:Y:S01]  /*8660*/  LDCU.64 UR4, c[0x4][0x10] ;  /* 0x01000200ff0477ac */ /* 0x000ee20008000a00 */
[----:B-----5:R-:W-:Y:S01]  /*8670*/  MOV R5, UR9 ;  /* 0x0000000900057c02 */ /* 0x020fe20008000f00 */
[----:B------:R-:W-:Y:S01]  /*8680*/  IMAD.U32 R4, RZ, RZ, UR8 ;  /* 0x00000008ff047e24 */ /* 0x000fe2000f8e00ff */
[----:B--2---:R-:W-:Y:S01]  /*8690*/  MOV R7, UR7 ;  /* 0x0000000700077c02 */ /* 0x004fe20008000f00 */
[----:B------:R-:W-:Y:S01]  /*86a0*/  IMAD.U32 R6, RZ, RZ, UR6 ;  /* 0x00000006ff067e24 */ /* 0x000fe2000f8e00ff */
[----:B---3--:R-:W-:Y:S01]  /*86b0*/  MOV R11, UR5 ;  /* 0x00000005000b7c02 */ /* 0x008fe20008000f00 */
[----:B------:R-:W-:Y:S02]  /*86c0*/  IMAD.U32 R10, RZ, RZ, UR4 ;  /* 0x00000004ff0a7e24 */ /* 0x000fe4000f8e00ff */
[----:B------:R-:W-:Y:S07]  /*86d0*/  LEPC R20, `(.L_x_134) ;  /* 0x000000001014794e */ /* 0x000fee0000000000 */
[----:B-1--4-:R-:W-:Y:S05]  /*86e0*/  CALL.ABS.NOINC R2 ;  /* 0x0000000002007343 */ /* 0x012fea0003c00000 */
.L_x_134:
[----:B------:R-:W-:Y:S01]  /*86f0*/  ISETP.NE.AND P0, PT, R79, RZ, PT ;  /* 0x000000ff4f00720c */ /* 0x000fe20003f05270 */
[----:B------:R-:W-:Y:S05]  /*8700*/  WARPSYNC.ALL ;  /* 0x0000000000007948 */ /* 0x000fea0003800000 */
[----:B------:R-:W-:Y:S01]  /*8710*/  R2UR UR4, R25 ;  /* 0x00000000190472ca */ /* 0x000fe200000e0000 */
[----:B------:R-:W5:Y:S01]  /*8720*/  S2UR UR5, SR_CgaCtaId ;  /* 0x00000000000579c3 */ /* 0x000f620000008800 */
[----:B-1-3--:R-:W-:Y:S01]  /*8730*/  LOP3.LUT R0, R56, 0xffffe000, RZ, 0xc0, !PT ;  /* 0xffffe00038007812 */ /* 0x00afe200078ec0ff */
[----:B------:R-:W-:Y:S01]  /*8740*/  BSSY.RECONVERGENT B0, `(.L_x_135) ;  /* 0x000005b000007945 */ /* 0x000fe20003800200 */
[----:B------:R-:W-:Y:S02]  /*8750*/  LOP3.LUT R2, R57, 0xffffe000, RZ, 0xc0, !PT ;  /* 0xffffe00039027812 */ /* 0x000fe400078ec0ff */
[----:B------:R-:W-:Y:S02]  /*8760*/  LOP3.LUT R3, R58, 0xffffe000, RZ, 0xc0, !PT ;  /* 0xffffe0003a037812 */ /* 0x000fe400078ec0ff */
[----:B------:R-:W-:Y:S02]  /*8770*/  LOP3.LUT R20, R59, 0xffffe000, RZ, 0xc0, !PT ;  /* 0xffffe0003b147812 */ /* 0x000fe400078ec0ff */
[----:B----4-:R-:W-:Y:S02]  /*8780*/  LOP3.LUT R21, R52, 0xffffe000, RZ, 0xc0, !PT ;  /* 0xffffe00034157812 */ /* 0x010fe400078ec0ff */
[----:B------:R-:W-:Y:S01]  /*8790*/  LOP3.LUT R26, R53, 0xffffe000, RZ, 0xc0, !PT ;  /* 0xffffe000351a7812 */ /* 0x000fe200078ec0ff */
[----:B------:R-:W1:Y:S01]  /*87a0*/  LDTM.16dp128bit.x8 R4, tmem[UR4+0x60] ;  /* 0x00006004000479ee */ /* 0x000e620008180000 */
[----:B------:R-:W-:Y:S01]  /*87b0*/  R2UR UR4, R83 ;  /* 0x00000000530472ca */ /* 0x000fe200000e0000 */
[----:B------:R-:W-:Y:S01]  /*87c0*/  NOP ;  /* 0x0000000000007918 */ /* 0x000fe20000000000 */
[----:B--2---:R-:W-:Y:S02]  /*87d0*/  LOP3.LUT R29, R54, 0xffffe000, RZ, 0xc0, !PT ;  /* 0xffffe000361d7812 */ /* 0x004fe400078ec0ff */
[----:B------:R-:W-:Y:S02]  /*87e0*/  LOP3.LUT R28, R55, 0xffffe000, RZ, 0xc0, !PT ;  /* 0xffffe000371c7812 */ /* 0x000fe400078ec0ff */
[----:B------:R-:W-:Y:S02]  /*87f0*/  LOP3.LUT R31, R48, 0xffffe000, RZ, 0xc0, !PT ;  /* 0xffffe000301f7812 */ /* 0x000fe400078ec0ff */
[----:B------:R-:W-:Y:S02]  /*8800*/  LOP3.LUT R30, R49, 0xffffe000, RZ, 0xc0, !PT ;  /* 0xffffe000311e7812 */ /* 0x000fe400078ec0ff */
[----:B------:R-:W-:Y:S02]  /*8810*/  LOP3.LUT R33, R50, 0xffffe000, RZ, 0xc0, !PT ;  /* 0xffffe00032217812 */ /* 0x000fe400078ec0ff */
[----:B------:R-:W-:Y:S01]  /*8820*/  LOP3.LUT R32, R51, 0xffffe000, RZ, 0xc0, !PT ;  /* 0xffffe00033207812 */ /* 0x000fe200078ec0ff */
[----:B------:R-:W-:Y:S01]  /*8830*/  UIADD3 UR4, UPT, UPT, UR4, 0x110, URZ ;  /* 0x0000011004047890 */ /* 0x000fe2000fffe0ff */
[----:B------:R-:W-:Y:S02]  /*8840*/  LOP3.LUT R35, R44, 0xffffe000, RZ, 0xc0, !PT ;  /* 0xffffe0002c237812 */ /* 0x000fe400078ec0ff */
[----:B------:R-:W-:Y:S02]  /*8850*/  LOP3.LUT R34, R45, 0xffffe000, RZ, 0xc0, !PT ;  /* 0xffffe0002d227812 */ /* 0x000fe400078ec0ff */
[----:B------:R-:W-:Y:S02]  /*8860*/  LOP3.LUT R37, R46, 0xffffe000, RZ, 0xc0, !PT ;  /* 0xffffe0002e257812 */ /* 0x000fe400078ec0ff */
[----:B------:R-:W-:Y:S01]  /*8870*/  LOP3.LUT R36, R47, 0xffffe000, RZ, 0xc0, !PT ;  /* 0xffffe0002f247812 */ /* 0x000fe200078ec0ff */
[C---:B-1----:R-:W-:Y:S01]  /*8880*/  FMUL R4, R24.reuse, R4 ;  /* 0x0000000418047220 */ /* 0x042fe20000400000 */
[C---:B------:R-:W-:Y:S01]  /*8890*/  FMUL R5, R24.reuse, R5 ;  /* 0x0000000518057220 */ /* 0x040fe20000400000 */
[C---:B------:R-:W-:Y:S01]  /*88a0*/  FMUL R6, R24.reuse, R6 ;  /* 0x0000000618067220 */ /* 0x040fe20000400000 */
[C---:B------:R-:W-:Y:S01]  /*88b0*/  FMUL R7, R24.reuse, R7 ;  /* 0x0000000718077220 */ /* 0x040fe20000400000 */
[C---:B------:R-:W-:Y:S01]  /*88c0*/  FFMA R4, R27.reuse, R0, R4 ;  /* 0x000000001b047223 */ /* 0x040fe20000000004 */
[C---:B------:R-:W-:Y:S01]  /*88d0*/  FMUL R8, R24.reuse, R8 ;  /* 0x0000000818087220 */ /* 0x040fe20000400000 */
[C---:B------:R-:W-:Y:S01]  /*88e0*/  FFMA R5, R27.reuse, R2, R5 ;  /* 0x000000021b057223 */ /* 0x040fe20000000005 */
[C---:B------:R-:W-:Y:S01]  /*88f0*/  FMUL R9, R24.reuse, R9 ;  /* 0x0000000918097220 */ /* 0x040fe20000400000 */
[C---:B------:R-:W-:Y:S01]  /*8900*/  FFMA R6, R27.reuse, R3, R6 ;  /* 0x000000031b067223 */ /* 0x040fe20000000006 */
[----:B------:R-:W-:Y:S01]  /*8910*/  F2FP.TF32.F32.PACK_B R4, R4 ;  /* 0x00000004ff04723e */ /* 0x000fe200024050ff */
[C---:B------:R-:W-:Y:S01]  /*8920*/  FMUL R10, R24.reuse, R10 ;  /* 0x0000000a180a7220 */ /* 0x040fe20000400000 */
[----:B------:R-:W-:Y:S01]  /*8930*/  F2FP.TF32.F32.PACK_B R5, R5 ;  /* 0x00000005ff05723e */ /* 0x000fe200024050ff */
[C---:B------:R-:W-:Y:S01]  /*8940*/  FFMA R7, R27.reuse, R20, R7 ;  /* 0x000000141b077223 */ /* 0x040fe20000000007 */
[C---:B------:R-:W-:Y:S01]  /*8950*/  FMUL R11, R24.reuse, R11 ;  /* 0x0000000b180b7220 */ /* 0x040fe20000400000 */
[----:B-----5:R-:W-:Y:S01]  /*8960*/  UPRMT UR4, UR5, 0x654, UR4 ;  /* 0x0000065405047896 */ /* 0x020fe20008000004 */
[C---:B------:R-:W-:Y:S01]  /*8970*/  FFMA R8, R27.reuse, R21, R8 ;  /* 0x000000151b087223 */ /* 0x040fe20000000008 */
[C---:B------:R-:W-:Y:S01]  /*8980*/  FMUL R12, R24.reuse, R12 ;  /* 0x0000000c180c7220 */ /* 0x040fe20000400000 */
[C---:B------:R-:W-:Y:S01]  /*8990*/  FFMA R9, R27.reuse, R26, R9 ;  /* 0x0000001a1b097223 */ /* 0x040fe20000000009 */
[C---:B------:R-:W-:Y:S01]  /*89a0*/  FMUL R13, R24.reuse, R13 ;  /* 0x0000000d180d7220 */ /* 0x040fe20000400000 */
[C---:B------:R-:W-:Y:S01]  /*89b0*/  FFMA R10, R27.reuse, R29, R10 ;  /* 0x0000001d1b0a7223 */ /* 0x040fe2000000000a */
[C---:B------:R-:W-:Y:S01]  /*89c0*/  FMUL R14, R24.reuse, R14 ;  /* 0x0000000e180e7220 */ /* 0x040fe20000400000 */
[C---:B------:R-:W-:Y:S01]  /*89d0*/  FFMA R11, R27.reuse, R28, R11 ;  /* 0x0000001c1b0b7223 */ /* 0x040fe2000000000b */
[C---:B------:R-:W-:Y:S01]  /*89e0*/  FMUL R15, R24.reuse, R15 ;  /* 0x0000000f180f7220 */ /* 0x040fe20000400000 */
[----:B------:R-:W-:Y:S01]  /*89f0*/  F2FP.TF32.F32.PACK_B R6, R6 ;  /* 0x00000006ff06723e */ /* 0x000fe200024050ff */
[C---:B------:R-:W-:Y:S01]  /*8a00*/  FFMA R12, R27.reuse, R31, R12 ;  /* 0x0000001f1b0c7223 */ /* 0x040fe2000000000c */
[----:B------:R-:W-:Y:S01]  /*8a10*/  F2FP.TF32.F32.PACK_B R7, R7 ;  /* 0x00000007ff07723e */ /* 0x000fe200024050ff */
[C---:B------:R-:W-:Y:S01]  /*8a20*/  FMUL R16, R24.reuse, R16 ;  /* 0x0000001018107220 */ /* 0x040fe20000400000 */
[C---:B------:R-:W-:Y:S01]  /*8a30*/  FFMA R13, R27.reuse, R30, R13 ;  /* 0x0000001e1b0d7223 */ /* 0x040fe2000000000d */
[C---:B------:R-:W-:Y:S01]  /*8a40*/  FMUL R17, R24.reuse, R17 ;  /* 0x0000001118117220 */ /* 0x040fe20000400000 */
[C---:B------:R-:W-:Y:S01]  /*8a50*/  FFMA R14, R27.reuse, R33, R14 ;  /* 0x000000211b0e7223 */ /* 0x040fe2000000000e */
[C---:B------:R-:W-:Y:S01]  /*8a60*/  FMUL R18, R24.reuse, R18 ;  /* 0x0000001218127220 */ /* 0x040fe20000400000 */
[C---:B------:R-:W-:Y:S01]  /*8a70*/  FFMA R15, R27.reuse, R32, R15 ;  /* 0x000000201b0f7223 */ /* 0x040fe2000000000f */
[----:B------:R-:W-:Y:S01]  /*8a80*/  FMUL R19, R24, R19 ;  /* 0x0000001318137220 */ /* 0x000fe20000400000 */
[----:B------:R-:W-:Y:S01]  /*8a90*/  F2FP.TF32.F32.PACK_B R8, R8 ;  /* 0x00000008ff08723e */ /* 0x000fe200024050ff */
[C---:B------:R-:W-:Y:S01]  /*8aa0*/  FFMA R16, R27.reuse, R35, R16 ;  /* 0x000000231b107223 */ /* 0x040fe20000000010 */
[----:B------:R-:W-:Y:S01]  /*8ab0*/  F2FP.TF32.F32.PACK_B R9, R9 ;  /* 0x00000009ff09723e */ /* 0x000fe200024050ff */
[----:B------:R-:W-:Y:S01]  /*8ac0*/  SYNCS.ARRIVE.TRANS64.RED.A1T0 RZ, [UR4], RZ ;  /* 0x000000ffffff79a7 */ /* 0x000fe20008100404 */
[----:B------:R1:W-:Y:S01]  /*8ad0*/  STSM.16.M88.4 [R82+0x6400], R4 ;  /* 0x0064000452007844 */ /* 0x0003e20000000200 */
[----:B------:R-:W-:Y:S01]  /*8ae0*/  F2FP.TF32.F32.PACK_B R10, R10 ;  /* 0x0000000aff0a723e */ /* 0x000fe200024050ff */
[C---:B------:R-:W-:Y:S01]  /*8af0*/  FFMA R17, R27.reuse, R34, R17 ;  /* 0x000000221b117223 */ /* 0x040fe20000000011 */
[----:B------:R-:W-:Y:S01]  /*8b00*/  F2FP.TF32.F32.PACK_B R11, R11 ;  /* 0x0000000bff0b723e */ /* 0x000fe200024050ff */
[C---:B------:R-:W-:Y:S01]  /*8b10*/  FFMA R18, R27.reuse, R37, R18 ;  /* 0x000000251b127223 */ /* 0x040fe20000000012 */
[----:B------:R-:W-:Y:S01]  /*8b20*/  FFMA R19, R27, R36, R19 ;  /* 0x000000241b137223 */ /* 0x000fe20000000013 */
[----:B------:R-:W-:Y:S02]  /*8b30*/  F2FP.TF32.F32.PACK_B R12, R12 ;  /* 0x0000000cff0c723e */ /* 0x000fe400024050ff */
[----:B------:R1:W-:Y:S01]  /*8b40*/  STSM.16.M88.4 [R81+0x6400], R8 ;  /* 0x0064000851007844 */ /* 0x0003e20000000200 */
[----:B------:R-:W-:Y:S02]  /*8b50*/  F2FP.TF32.F32.PACK_B R13, R13 ;  /* 0x0000000dff0d723e */ /* 0x000fe400024050ff */
[----:B------:R-:W-:Y:S02]  /*8b60*/  F2FP.TF32.F32.PACK_B R14, R14 ;  /* 0x0000000eff0e723e */ /* 0x000fe400024050ff */
        /* <DEDUP_REMOVED lines=23> */
[----:B--2---:R-:W-:Y:S04]  /*8ce0*/  DEPBAR.LE SB0, 0x1 ;  /* 0x000080400000791a */ /* 0x004fe80000000000 */
.L_x_136:
[----:B------:R-:W-:Y:S05]  /*8cf0*/  BSYNC.RECONVERGENT B0 ;  /* 0x0000000000007941 */ /* 0x000fea0003800200 */
.L_x_135:
[----:B------:R-:W-:Y:S01]  /*8d00*/  BAR.SYNC.DEFER_BLOCKING 0x1, 0x80 ;  /* 0x0042000000007b1d */ /* 0x000fe20000010000 */
[----:B------:R-:W-:Y:S01]  /*8d10*/  UISETP.NE.AND UP0, UPT, UR47, -0x4, UPT ;  /* 0xfffffffc2f00788c */ /* 0x000fe2000bf05270 */
[----:B------:R-:W-:Y:S08]  /*8d20*/  IADD3 R0, PT, PT, R22, 0x1, RZ ;  /* 0x0000000116007810 */ /* 0x000ff00007ffe0ff */
[----:B------:R-:W-:Y:S05]  /*8d30*/  BRA.U !UP0, `(.L_x_137) ;  /* 0x0000000108247547 */ /* 0x000fea000b800000 */
[----:B------:R-:W-:Y:S01]  /*8d40*/  ISETP.NE.AND P0, PT, R80, RZ, PT ;  /* 0x000000ff5000720c */ /* 0x000fe20003f05270 */
[----:B------:R-:W-:Y:S01]  /*8d50*/  IMAD.U32 R2, RZ, RZ, UR46 ;  /* 0x0000002eff027e24 */ /* 0x000fe2000f8e00ff */
[----:B------:R-:W-:Y:S04]  /*8d60*/  UIADD3 UR4, UPT, UPT, UR46, 0x1, URZ ;  /* 0x000000012e047890 */ /* 0x000fe8000fffe0ff */
[----:B------:R-:W-:Y:S04]  /*8d70*/  UISETP.NE.AND UP0, UPT, UR4, 0x4, UPT ;  /* 0x000000040400788c */ /* 0x000fe8000bf05270 */
[----:B------:R-:W-:Y:S03]  /*8d80*/  USEL UR46, UR4, URZ, UP0 ;  /* 0x000000ff042e7287 */ /* 0x000fe60008000000 */
[----:B------:R-:W-:Y:S05]  /*8d90*/  @P0 LEA R2, R2, UR44, 0x3 ;  /* 0x0000002c02020c11 */ /* 0x000fea000f8e18ff */
[----:B------:R-:W-:Y:S05]  /*8da0*/  @P0 VIADD R3, R2, 0xa0 ;  /* 0x000000a002030836 */ /* 0x000fea0000000000 */
[----:B------:R-:W-:Y:S04]  /*8db0*/  @P0 PRMT R3, R90, 0x654, R3 ;  /* 0x000006545a030816 */ /* 0x000fe80000000003 */
[----:B------:R2:W-:Y:S03]  /*8dc0*/  @P0 SYNCS.ARRIVE.TRANS64.RED.A1T0 RZ, [R3+URZ], RZ ;  /* 0x000000ff03ff09a7 */ /* 0x0005e600081004ff */
.L_x_137:
[----:B------:R-:W-:Y:S01]  /*8dd0*/  R2UR UR5, R69 ;  /* 0x00000000450572ca */ /* 0x000fe200000e0000 */
[----:B------:R-:W-:Y:S01]  /*8de0*/  UISETP.NE.AND UP0, UPT, UR61, URZ, UPT ;  /* 0x000000ff3d00728c */ /* 0x000fe2000bf05270 */
[----:B------:R-:W-:Y:S01]  /*8df0*/  R2UR UR4, R70 ;  /* 0x00000000460472ca */ /* 0x000fe200000e0000 */
[----:B------:R-:W-:Y:S01]  /*8e00*/  UIADD3 UR47, UPT, UPT, UR47, 0x4, URZ ;  /* 0x000000042f2f7890 */ /* 0x000fe2000fffe0ff */
[----:B------:R-:W-:Y:S01]  /*8e10*/  ISETP.NE.AND P0, PT, R73, 0x2, PT ;  /* 0x000000024900780c */ /* 0x000fe20003f05270 */
[----:B------:R-:W-:Y:S01]  /*8e20*/  UMOV UR36, UR60 ;  /* 0x0000003c00247c82 */ /* 0x000fe20008000000 */
[----:B------:R-:W-:Y:S02]  /*8e30*/  ISETP.NE.AND P1, PT, R0, 0x4, PT ;  /* 0x000000040000780c */ /* 0x000fe40003f25270 */
[----:B--2---:R-:W-:Y:S02]  /*8e40*/  SEL R3, RZ, 0x1, P0 ;  /* 0x00000001ff037807 */ /* 0x004fe40000000000 */
[----:B------:R-:W-:Y:S02]  /*8e50*/  SEL R2, RZ, 0x1, P1 ;  /* 0x00000001ff027807 */ /* 0x000fe40000800000 */
[----:B------:R-:W-:Y:S01]  /*8e60*/  LOP3.LUT R74, R74, R3, RZ, 0x3c, !PT ;  /* 0x000000034a4a7212 */ /* 0x000fe200078e3cff */
[----:B------:R-:W-:Y:S01]  /*8e70*/  UIADD3 UR20, UPT, UPT, UR37, UR5, URZ ;  /* 0x0000000525147290 */ /* 0x000fe2000fffe0ff */
[----:B------:R-:W-:Y:S01]  /*8e80*/  LOP3.LUT R75, R75, R2, RZ, 0x3c, !PT ;  /* 0x000000024b4b7212 */ /* 0x000fe200078e3cff */
[----:B------:R-:W-:Y:S01]  /*8e90*/  UIADD3 UR16, UPT, UPT, UR38, UR4, URZ ;  /* 0x0000000426107290 */ /* 0x000fe2000fffe0ff */
[----:B------:R-:W-:Y:S02]  /*8ea0*/  SEL R73, R73, RZ, P0 ;  /* 0x000000ff49497207 */ /* 0x000fe40000000000 */
[----:B------:R-:W-:Y:S01]  /*8eb0*/  SEL R22, R0, RZ, P1 ;  /* 0x000000ff00167207 */ /* 0x000fe20000800000 */
[----:B------:R-:W-:Y:S08]  /*8ec0*/  BRA.U UP0, `(.L_x_138) ;  /* 0xffffffc900b87547 */ /* 0x000ff0000b83ffff */
[----:B------:R-:W2:Y:S01]  /*8ed0*/  LDCU.64 UR4, c[0x0][0x888] ;  /* 0x00011100ff0477ac */ /* 0x000ea20008000a00 */
[----:B------:R-:W3:Y:S01]  /*8ee0*/  LDCU.64 UR6, c[0x0][0x890] ;  /* 0x00011200ff0677ac */ /* 0x000ee20008000a00 */
[----:B--2---:R-:W-:Y:S02]  /*8ef0*/  ISETP.NE.U32.AND P2, PT, RZ, UR4, PT ;  /* 0x00000004ff007c0c */ /* 0x004fe4000bf45070 */
[----:B---3--:R-:W-:Y:S02]  /*8f00*/  ISETP.NE.U32.AND P1, PT, RZ, UR6, PT ;  /* 0x00000006ff007c0c */ /* 0x008fe4000bf25070 */
[----:B------:R-:W-:Y:S02]  /*8f10*/  ISETP.NE.AND.EX P2, PT, RZ, UR5, PT, P2 ;  /* 0x00000005ff007c0c */ /* 0x000fe4000bf45320 */
[----:B------:R-:W-:-:S13]  /*8f20*/  ISETP.NE.AND.EX P0, PT, RZ, UR7, PT, P1 ;  /* 0x00000007ff007c0c */ /* 0x000fda000bf05310 */
[----:B------:R-:W-:Y:S05]  /*8f30*/  @P2 BRA P0, `(.L_x_139) ;  /* 0x00000000003c2947 */ /* 0x000fea0000000000 */
[----:B------:R-:W-:-:S13]  /*8f40*/  ISETP.NE.AND.EX P1, PT, RZ, UR7, PT, P1 ;  /* 0x00000007ff007c0c */ /* 0x000fda000bf25310 */
[----:B------:R-:W-:Y:S05]  /*8f50*/  @P1 BRA `(.L_x_140) ;  /* 0x00000000000c1947 */ /* 0x000fea0003800000 */
[----:B------:R-:W-:-:S13]  /*8f60*/  FSETP.NEU.AND P0, PT, R27, RZ, PT ;  /* 0x000000ff1b00720b */ /* 0x000fda0003f0d000 */
[----:B------:R-:W-:Y:S05]  /*8f70*/  @!P0 EXIT ;  /* 0x000000000000894d */ /* 0x000fea0003800000 */
[----:B------:R-:W-:Y:S05]  /*8f80*/  BRA `(.L_x_139) ;  /* 0x0000000000287947 */ /* 0x000fea0003800000 */
.L_x_140:
[----:B------:R-:W-:Y:S01]  /*8f90*/  ISETP.NE.AND P0, PT, R72, RZ, PT ;  /* 0x000000ff4800720c */ /* 0x000fe20003f05270 */
[----:B------:R-:W-:-:S12]  /*8fa0*/  BSSY.RECONVERGENT B0, `(.L_x_139) ;  /* 0x0000008000007945 */ /* 0x000fd80003800200 */
[----:B------:R-:W-:Y:S05]  /*8fb0*/  @P0 BRA `(.L_x_141) ;  /* 0x0000000000100947 */ /* 0x000fea0003800000 */
[----:B------:R-:W-:-:S04]  /*8fc0*/  ISETP.NE.U32.AND P0, PT, RZ, UR4, PT ;  /* 0x00000004ff007c0c */ /* 0x000fc8000bf05070 */
[----:B------:R-:W-:-:S13]  /*8fd0*/  ISETP.NE.AND.EX P0, PT, RZ, UR5, PT, P0 ;  /* 0x00000005ff007c0c */ /* 0x000fda000bf05300 */
[----:B------:R-:W-:Y:S05]  /*8fe0*/  @!P0 EXIT ;  /* 0x000000000000894d */ /* 0x000fea0003800000 */
[----:B------:R-:W-:Y:S05]  /*8ff0*/  BRA `(.L_x_142) ;  /* 0x0000000000087947 */ /* 0x000fea0003800000 */
.L_x_141:
[----:B------:R-:W-:-:S13]  /*9000*/  FSETP.NEU.AND P0, PT, R27, RZ, PT ;  /* 0x000000ff1b00720b */ /* 0x000fda0003f0d000 */
[----:B------:R-:W-:Y:S05]  /*9010*/  @!P0 EXIT ;  /* 0x000000000000894d */ /* 0x000fea0003800000 */
.L_x_142:
[----:B------:R-:W-:Y:S05]  /*9020*/  BSYNC.RECONVERGENT B0 ;  /* 0x0000000000007941 */ /* 0x000fea0003800200 */
.L_x_139:
[----:B------:R-:W2:Y:S01]  /*9030*/  S2UR UR7, SR_CgaCtaId ;  /* 0x00000000000779c3 */ /* 0x000ea20000008800 */
[----:B------:R-:W-:Y:S01]  /*9040*/  ULEA UR6, UR46, UR44, 0x3 ;  /* 0x0000002c2e067291 */ /* 0x000fe2000f8e18ff */
[----:B------:R-:W-:-:S04]  /*9050*/  DEPBAR.LE SB0, 0x0 ;  /* 0x000080000000791a */ /* 0x000fc80000000000 */
[----:B------:R-:W-:-:S04]  /*9060*/  UIADD3 UR6, UPT, UPT, UR6, 0xa0, URZ ;  /* 0x000000a006067890 */ /* 0x000fc8000fffe0ff */
[----:B--2---:R-:W-:-:S09]  /*9070*/  UPRMT UR6, UR7, 0x654, UR6 ;  /* 0x0000065407067896 */ /* 0x004fd20008000006 */
[----:B------:R-:W-:Y:S01]  /*9080*/  SYNCS.ARRIVE.TRANS64.RED.A1T0 RZ, [UR6], RZ ;  /* 0x000000ffffff79a7 */ /* 0x000fe20008100406 */
[----:B------:R-:W-:Y:S05]  /*9090*/  EXIT ;  /* 0x000000000000794d */ /* 0x000fea0003800000 */
.L_x_25:
[----:B--2---:R2:W3:Y:S02]  /*90a0*/  SYNCS.PHASECHK.TRANS64.TRYWAIT P0, [R0+URZ+0x140], R3 ;  /* 0x00014003000075a7 */ /* 0x0044e400080011ff */
[----:B---3--:R-:W-:Y:S05]  /*90b0*/  @!P0 NANOSLEEP.SYNCS 0x989680 ;  /* 0x009896800000895d */ /* 0x008fea0003900000 */
[----:B------:R-:W3:Y:S02]  /*90c0*/  @!P0 SYNCS.PHASECHK.TRANS64 P0, [R0+URZ+0x140], R3 ;  /* 0x00014003000085a7 */ /* 0x000ee400080010ff */
[----:B---3--:R-:W-:Y:S05]  /*90d0*/  @!P0 BRA `(.L_x_25) ;  /* 0xfffffffc00f08947 */ /* 0x008fea000383ffff */
[----:B------:R-:W-:Y:S05]  /*90e0*/  BRA `(.L_x_143) ;  /* 0xffffff8c00187947 */ /* 0x000fea000383ffff */
.L_x_28:
[----:B--2---:R-:W-:-:S07]  /*90f0*/  MOV R0, UR33 ;  /* 0x0000002100007c02 */ /* 0x004fce0008000f00 */
.L_x_144:
[----:B--2---:R2:W3:Y:S02]  /*9100*/  SYNCS.PHASECHK.TRANS64.TRYWAIT P0, [R0+URZ+0x40], R3 ;  /* 0x00004003000075a7 */ /* 0x0044e400080011ff */
[----:B---3--:R-:W-:Y:S05]  /*9110*/  @!P0 NANOSLEEP.SYNCS 0x989680 ;  /* 0x009896800000895d */ /* 0x008fea0003900000 */
[----:B------:R-:W3:Y:S02]  /*9120*/  @!P0 SYNCS.PHASECHK.TRANS64 P0, [R0+URZ+0x40], R3 ;  /* 0x00004003000085a7 */ /* 0x000ee400080010ff */
[----:B---3--:R-:W-:Y:S05]  /*9130*/  @!P0 BRA `(.L_x_144) ;  /* 0xfffffffc00f08947 */ /* 0x008fea000383ffff */
[----:B------:R-:W-:Y:S05]  /*9140*/  BRA `(.L_x_27) ;  /* 0xffffff8c005c7947 */ /* 0x000fea000383ffff */
.L_x_35:
[----:B-1----:R-:W-:-:S07]  /*9150*/  MOV R0, UR17 ;  /* 0x0000001100007c02 */ /* 0x002fce0008000f00 */
.L_x_145:
[----:B-1----:R1:W2:Y:S02]  /*9160*/  SYNCS.PHASECHK.TRANS64.TRYWAIT P0, [R0+URZ+0x40], R3 ;  /* 0x00004003000075a7 */ /* 0x0022a400080011ff */
[----:B--2---:R-:W-:Y:S05]  /*9170*/  @!P0 NANOSLEEP.SYNCS 0x989680 ;  /* 0x009896800000895d */ /* 0x004fea0003900000 */
[----:B------:R-:W2:Y:S02]  /*9180*/  @!P0 SYNCS.PHASECHK.TRANS64 P0, [R0+URZ+0x40], R3 ;  /* 0x00004003000085a7 */ /* 0x000ea400080010ff */
[----:B--2---:R-:W-:Y:S05]  /*9190*/  @!P0 BRA `(.L_x_145) ;  /* 0xfffffffc00f08947 */ /* 0x004fea000383ffff */
[----:B------:R-:W-:Y:S05]  /*91a0*/  BRA `(.L_x_34) ;  /* 0xffffff9000247947 */ /* 0x000fea000383ffff */
.L_x_40:
[----:B-1----:R1:W2:Y:S02]  /*91b0*/  SYNCS.PHASECHK.TRANS64.TRYWAIT P0, [R3+URZ+0xd0], R0 ;  /* 0x0000d000030075a7 */ /* 0x0022a400080011ff */
[----:B--2---:R-:W-:Y:S05]  /*91c0*/  @!P0 NANOSLEEP.SYNCS 0x989680 ;  /* 0x009896800000895d */ /* 0x004fea0003900000 */
[----:B------:R-:W2:Y:S02]  /*91d0*/  @!P0 SYNCS.PHASECHK.TRANS64 P0, [R3+URZ+0xd0], R0 ;  /* 0x0000d000030085a7 */ /* 0x000ea400080010ff */
[----:B--2---:R-:W-:Y:S05]  /*91e0*/  @!P0 BRA `(.L_x_40) ;  /* 0xfffffffc00f08947 */ /* 0x004fea000383ffff */
[----:B------:R-:W-:Y:S05]  /*91f0*/  BRA `(.L_x_146) ;  /* 0xffffff9000c47947 */ /* 0x000fea000383ffff */
.L_x_44:
[----:B-1----:R-:W-:-:S07]  /*9200*/  MOV R0, UR4 ;  /* 0x0000000400007c02 */ /* 0x002fce0008000f00 */
.L_x_147:
[----:B-1----:R1:W2:Y:S02]  /*9210*/  SYNCS.PHASECHK.TRANS64.TRYWAIT P0, [R0+URZ], R3 ;  /* 0x00000003000075a7 */ /* 0x0022a400080011ff */
[----:B--2---:R-:W-:Y:S05]  /*9220*/  @!P0 NANOSLEEP.SYNCS 0x989680 ;  /* 0x009896800000895d */ /* 0x004fea0003900000 */
[----:B------:R-:W2:Y:S02]  /*9230*/  @!P0 SYNCS.PHASECHK.TRANS64 P0, [R0+URZ], R3 ;  /* 0x00000003000085a7 */ /* 0x000ea400080010ff */
[----:B--2---:R-:W-:Y:S05]  /*9240*/  @!P0 BRA `(.L_x_147) ;  /* 0xfffffffc00f08947 */ /* 0x004fea000383ffff */
[----:B------:R-:W-:Y:S05]  /*9250*/  BRA `(.L_x_148) ;  /* 0xffffff9800707947 */ /* 0x000fea000383ffff */
.L_x_45:
[----:B------:R-:W-:-:S07]  /*9260*/  MOV R0, UR5 ;  /* 0x0000000500007c02 */ /* 0x000fce0008000f00 */
.L_x_149:
[----:B-1----:R1:W2:Y:S02]  /*9270*/  SYNCS.PHASECHK.TRANS64.TRYWAIT P0, [R0+URZ], R3 ;  /* 0x00000003000075a7 */ /* 0x0022a400080011ff */
[----:B--2---:R-:W-:Y:S05]  /*9280*/  @!P0 NANOSLEEP.SYNCS 0x989680 ;  /* 0x009896800000895d */ /* 0x004fea0003900000 */
[----:B------:R-:W2:Y:S02]  /*9290*/  @!P0 SYNCS.PHASECHK.TRANS64 P0, [R0+URZ], R3 ;  /* 0x00000003000085a7 */ /* 0x000ea400080010ff */
[----:B--2---:R-:W-:Y:S05]  /*92a0*/  @!P0 BRA `(.L_x_149) ;  /* 0xfffffffc00f08947 */ /* 0x004fea000383ffff */
[----:B------:R-:W-:Y:S05]  /*92b0*/  BRA `(.L_x_150) ;  /* 0xffffff98007c7947 */ /* 0x000fea000383ffff */
.L_x_46:
[----:B------:R-:W-:-:S07]  /*92c0*/  MOV R0, UR5 ;  /* 0x0000000500007c02 */ /* 0x000fce0008000f00 */
.L_x_151:
[----:B-1----:R1:W2:Y:S02]  /*92d0*/  SYNCS.PHASECHK.TRANS64.TRYWAIT P0, [R0+URZ], R3 ;  /* 0x00000003000075a7 */ /* 0x0022a400080011ff */
[----:B--2---:R-:W-:Y:S05]  /*92e0*/  @!P0 NANOSLEEP.SYNCS 0x989680 ;  /* 0x009896800000895d */ /* 0x004fea0003900000 */
[----:B------:R-:W2:Y:S02]  /*92f0*/  @!P0 SYNCS.PHASECHK.TRANS64 P0, [R0+URZ], R3 ;  /* 0x00000003000085a7 */ /* 0x000ea400080010ff */
[----:B--2---:R-:W-:Y:S05]  /*9300*/  @!P0 BRA `(.L_x_151) ;  /* 0xfffffffc00f08947 */ /* 0x004fea000383ffff */
[----:B------:R-:W-:Y:S05]  /*9310*/  BRA `(.L_x_152) ;  /* 0xffffff9800887947 */ /* 0x000fea000383ffff */
.L_x_47:
[----:B------:R-:W-:-:S07]  /*9320*/  MOV R0, UR5 ;  /* 0x0000000500007c02 */ /* 0x000fce0008000f00 */
.L_x_153:
[----:B-1----:R1:W2:Y:S02]  /*9330*/  SYNCS.PHASECHK.TRANS64.TRYWAIT P0, [R0+URZ], R3 ;  /* 0x00000003000075a7 */ /* 0x0022a400080011ff */
[----:B--2---:R-:W-:Y:S05]  /*9340*/  @!P0 NANOSLEEP.SYNCS 0x989680 ;  /* 0x009896800000895d */ /* 0x004fea0003900000 */
[----:B------:R-:W2:Y:S02]  /*9350*/  @!P0 SYNCS.PHASECHK.TRANS64 P0, [R0+URZ], R3 ;  /* 0x00000003000085a7 */ /* 0x000ea400080010ff */
[----:B--2---:R-:W-:Y:S05]  /*9360*/  @!P0 BRA `(.L_x_153) ;  /* 0xfffffffc00f08947 */ /* 0x004fea000383ffff */
[----:B------:R-:W-:Y:S05]  /*9370*/  BRA `(.L_x_154) ;  /* 0xffffff9800947947 */ /* 0x000fea000383ffff */
.L_x_48:
[----:B------:R-:W-:-:S07]  /*9380*/  MOV R0, UR5 ;  /* 0x0000000500007c02 */ /* 0x000fce0008000f00 */
.L_x_155:
[----:B-1----:R1:W2:Y:S02]  /*9390*/  SYNCS.PHASECHK.TRANS64.TRYWAIT P0, [R0+URZ], R3 ;  /* 0x00000003000075a7 */ /* 0x0022a400080011ff */
[----:B--2---:R-:W-:Y:S05]  /*93a0*/  @!P0 NANOSLEEP.SYNCS 0x989680 ;  /* 0x009896800000895d */ /* 0x004fea0003900000 */
[----:B------:R-:W2:Y:S02]  /*93b0*/  @!P0 SYNCS.PHASECHK.TRANS64 P0, [R0+URZ], R3 ;  /* 0x00000003000085a7 */ /* 0x000ea400080010ff */
[----:B--2---:R-:W-:Y:S05]  /*93c0*/  @!P0 BRA `(.L_x_155) ;  /* 0xfffffffc00f08947 */ /* 0x004fea000383ffff */
[----:B------:R-:W-:Y:S05]  /*93d0*/  BRA `(.L_x_156) ;  /* 0xffffff9800a07947 */ /* 0x000fea000383ffff */
.L_x_49:
[----:B------:R-:W-:-:S07]  /*93e0*/  MOV R0, UR5 ;  /* 0x0000000500007c02 */ /* 0x000fce0008000f00 */
.L_x_157:
[----:B-1----:R1:W2:Y:S02]  /*93f0*/  SYNCS.PHASECHK.TRANS64.TRYWAIT P0, [R0+URZ], R3 ;  /* 0x00000003000075a7 */ /* 0x0022a400080011ff */
[----:B--2---:R-:W-:Y:S05]  /*9400*/  @!P0 NANOSLEEP.SYNCS 0x989680 ;  /* 0x009896800000895d */ /* 0x004fea0003900000 */
[----:B------:R-:W2:Y:S02]  /*9410*/  @!P0 SYNCS.PHASECHK.TRANS64 P0, [R0+URZ], R3 ;  /* 0x00000003000085a7 */ /* 0x000ea400080010ff */
[----:B--2---:R-:W-:Y:S05]  /*9420*/  @!P0 BRA `(.L_x_157) ;  /* 0xfffffffc00f08947 */ /* 0x004fea000383ffff */
[----:B------:R-:W-:Y:S05]  /*9430*/  BRA `(.L_x_158) ;  /* 0xffffff9800ac7947 */ /* 0x000fea000383ffff */
.L_x_50:
[----:B------:R-:W-:-:S07]  /*9440*/  MOV R0, UR5 ;  /* 0x0000000500007c02 */ /* 0x000fce0008000f00 */
.L_x_159:
[----:B-1----:R1:W2:Y:S02]  /*9450*/  SYNCS.PHASECHK.TRANS64.TRYWAIT P0, [R0+URZ], R3 ;  /* 0x00000003000075a7 */ /* 0x0022a400080011ff */
[----:B--2---:R-:W-:Y:S05]  /*9460*/  @!P0 NANOSLEEP.SYNCS 0x989680 ;  /* 0x009896800000895d */ /* 0x004fea0003900000 */
[----:B------:R-:W2:Y:S02]  /*9470*/  @!P0 SYNCS.PHASECHK.TRANS64 P0, [R0+URZ], R3 ;  /* 0x00000003000085a7 */ /* 0x000ea400080010ff */
[----:B--2---:R-:W-:Y:S05]  /*9480*/  @!P0 BRA `(.L_x_159) ;  /* 0xfffffffc00f08947 */ /* 0x004fea000383ffff */
[----:B------:R-:W-:Y:S05]  /*9490*/  BRA `(.L_x_160) ;  /* 0xffffff9800b87947 */ /* 0x000fea000383ffff */
.L_x_53:
[----:B-1----:R1:W2:Y:S02]  /*94a0*/  SYNCS.PHASECHK.TRANS64.TRYWAIT P0, [R2+URZ+0x130], R5 ;  /* 0x00013005020075a7 */ /* 0x0022a400080011ff */
[----:B--2---:R-:W-:Y:S05]  /*94b0*/  @!P0 NANOSLEEP.SYNCS 0x989680 ;  /* 0x009896800000895d */ /* 0x004fea0003900000 */
[----:B------:R-:W2:Y:S02]  /*94c0*/  @!P0 SYNCS.PHASECHK.TRANS64 P0, [R2+URZ+0x130], R5 ;  /* 0x00013005020085a7 */ /* 0x000ea400080010ff */
[----:B--2---:R-:W-:Y:S05]  /*94d0*/  @!P0 BRA `(.L_x_53) ;  /* 0xfffffffc00f08947 */ /* 0x004fea000383ffff */
[----:B------:R-:W-:Y:S05]  /*94e0*/  BRA `(.L_x_161) ;  /* 0xffffff9c001c7947 */ /* 0x000fea000383ffff */
.L_x_54:
[----:B------:R-:W-:-:S07]  /*94f0*/  MOV R2, UR4 ;  /* 0x0000000400027c02 */ /* 0x000fce0008000f00 */
.L_x_162:
[----:B-1----:R1:W2:Y:S02]  /*9500*/  SYNCS.PHASECHK.TRANS64.TRYWAIT P0, [R2+URZ+0xe0], R5 ;  /* 0x0000e005020075a7 */ /* 0x0022a400080011ff */
[----:B--2---:R-:W-:Y:S05]  /*9510*/  @!P0 NANOSLEEP.SYNCS 0x989680 ;  /* 0x009896800000895d */ /* 0x004fea0003900000 */
[----:B------:R-:W2:Y:S02]  /*9520*/  @!P0 SYNCS.PHASECHK.TRANS64 P0, [R2+URZ+0xe0], R5 ;  /* 0x0000e005020085a7 */ /* 0x000ea400080010ff */
[----:B--2---:R-:W-:Y:S05]  /*9530*/  @!P0 BRA `(.L_x_162) ;  /* 0xfffffffc00f08947 */ /* 0x004fea000383ffff */
[----:B------:R-:W-:Y:S05]  /*9540*/  BRA `(.L_x_163) ;  /* 0xffffff9c002c7947 */ /* 0x000fea000383ffff */
.L_x_55:
[----:B-1----:R1:W2:Y:S02]  /*9550*/  SYNCS.PHASECHK.TRANS64.TRYWAIT P1, [R2+URZ+0xd0], R5 ;  /* 0x0000d005020075a7 */ /* 0x0022a400080211ff */
[----:B--2---:R-:W-:Y:S05]  /*9560*/  @!P1 NANOSLEEP.SYNCS 0x989680 ;  /* 0x009896800000995d */ /* 0x004fea0003900000 */
[----:B------:R-:W2:Y:S02]  /*9570*/  @!P1 SYNCS.PHASECHK.TRANS64 P1, [R2+URZ+0xd0], R5 ;  /* 0x0000d005020095a7 */ /* 0x000ea400080210ff */
[----:B--2---:R-:W-:Y:S05]  /*9580*/  @!P1 BRA `(.L_x_55) ;  /* 0xfffffffc00f09947 */ /* 0x004fea000383ffff */
[----:B------:R-:W-:Y:S05]  /*9590*/  BRA `(.L_x_164) ;  /* 0xffffff9c005c7947 */ /* 0x000fea000383ffff */
.L_x_58:
[----:B------:R-:W-:-:S07]  /*95a0*/  MOV R0, UR4 ;  /* 0x0000000400007c02 */ /* 0x000fce0008000f00 */
.L_x_165:
[----:B-1----:R1:W2:Y:S02]  /*95b0*/  SYNCS.PHASECHK.TRANS64.TRYWAIT P0, [R0+URZ+0xe0], R3 ;  /* 0x0000e003000075a7 */ /* 0x0022a400080011ff */
[----:B--2---:R-:W-:Y:S05]  /*95c0*/  @!P0 NANOSLEEP.SYNCS 0x989680 ;  /* 0x009896800000895d */ /* 0x004fea0003900000 */
[----:B------:R-:W2:Y:S02]  /*95d0*/  @!P0 SYNCS.PHASECHK.TRANS64 P0, [R0+URZ+0xe0], R3 ;  /* 0x0000e003000085a7 */ /* 0x000ea400080010ff */
[----:B--2---:R-:W-:Y:S05]  /*95e0*/  @!P0 BRA `(.L_x_165) ;  /* 0xfffffffc00f08947 */ /* 0x004fea000383ffff */
[----:B------:R-:W-:Y:S05]  /*95f0*/  BRA `(.L_x_57) ;  /* 0xffffff9c00b07947 */ /* 0x000fea000383ffff */
.L_x_65:
[----:B-1----:R1:W2:Y:S02]  /*9600*/  SYNCS.PHASECHK.TRANS64.TRYWAIT P1, [R0+URZ+0xd0], R5 ;  /* 0x0000d005000075a7 */ /* 0x0022a400080211ff */
[----:B--2---:R-:W-:Y:S05]  /*9610*/  @!P1 NANOSLEEP.SYNCS 0x989680 ;  /* 0x009896800000995d */ /* 0x004fea0003900000 */
[----:B------:R-:W2:Y:S02]  /*9620*/  @!P1 SYNCS.PHASECHK.TRANS64 P1, [R0+URZ+0xd0], R5 ;  /* 0x0000d005000095a7 */ /* 0x000ea400080210ff */
[----:B--2---:R-:W-:Y:S05]  /*9630*/  @!P1 BRA `(.L_x_65) ;  /* 0xfffffffc00f09947 */ /* 0x004fea000383ffff */
[----:B------:R-:W-:Y:S05]  /*9640*/  BRA `(.L_x_166) ;  /* 0xffffffa400287947 */ /* 0x000fea000383ffff */
.L_x_66:
[----:B------:R-:W-:-:S07]  /*9650*/  MOV R3, UR31 ;  /* 0x0000001f00037c02 */ /* 0x000fce0008000f00 */
.L_x_167:
[----:B-1----:R1:W2:Y:S02]  /*9660*/  SYNCS.PHASECHK.TRANS64.TRYWAIT P0, [R3+URZ+0x110], R0 ;  /* 0x00011000030075a7 */ /* 0x0022a400080011ff */
[----:B--2---:R-:W-:Y:S05]  /*9670*/  @!P0 NANOSLEEP.SYNCS 0x989680 ;  /* 0x009896800000895d */ /* 0x004fea0003900000 */
[----:B------:R-:W2:Y:S02]  /*9680*/  @!P0 SYNCS.PHASECHK.TRANS64 P0, [R3+URZ+0x110], R0 ;  /* 0x00011000030085a7 */ /* 0x000ea400080010ff */
[----:B--2---:R-:W-:Y:S05]  /*9690*/  @!P0 BRA `(.L_x_167) ;  /* 0xfffffffc00f08947 */ /* 0x004fea000383ffff */
[----:B------:R-:W-:Y:S05]  /*96a0*/  BRA `(.L_x_168) ;  /* 0xffffffa400787947 */ /* 0x000fea000383ffff */
.L_x_69:
[----:B------:R-:W-:Y:S07]  /*96b0*/  MOV R0, UR5 ;  /* 0x0000000500007c02 */ /* 0x000fee0008000f00 */
.L_x_169:
[----:B-1----:R1:W2:Y:S02]  /*96c0*/  SYNCS.PHASECHK.TRANS64.TRYWAIT P0, [R0+URZ], R3 ;  /* 0x00000003000075a7 */ /* 0x0022a400080011ff */
[----:B--2---:R-:W-:Y:S05]  /*96d0*/  @!P0 NANOSLEEP.SYNCS 0x989680 ;  /* 0x009896800000895d */ /* 0x004fea0003900000 */
[----:B------:R-:W2:Y:S02]  /*96e0*/  @!P0 SYNCS.PHASECHK.TRANS64 P0, [R0+URZ], R3 ;  /* 0x00000003000085a7 */ /* 0x000ea400080010ff */
[----:B--2---:R-:W-:Y:S05]  /*96f0*/  @!P0 BRA `(.L_x_169) ;  /* 0xfffffffc00f08947 */ /* 0x004fea000383ffff */
[----:B------:R-:W-:Y:S05]  /*9700*/  BRA `(.L_x_68) ;  /* 0xffffffa400947947 */ /* 0x000fea000383ffff */
.L_x_72:
[----:B------:R-:W-:-:S07]  /*9710*/  MOV R0, UR4 ;  /* 0x0000000400007c02 */ /* 0x000fce0008000f00 */
.L_x_170:
[----:B--2---:R2:W4:Y:S02]  /*9720*/  SYNCS.PHASECHK.TRANS64.TRYWAIT P0, [R0+URZ], R3 ;  /* 0x00000003000075a7 */ /* 0x00452400080011ff */
[----:B----4-:R-:W-:Y:S05]  /*9730*/  @!P0 NANOSLEEP.SYNCS 0x989680 ;  /* 0x009896800000895d */ /* 0x010fea0003900000 */
[----:B------:R-:W4:Y:S02]  /*9740*/  @!P0 SYNCS.PHASECHK.TRANS64 P0, [R0+URZ], R3 ;  /* 0x00000003000085a7 */ /* 0x000f2400080010ff */
[----:B----4-:R-:W-:Y:S05]  /*9750*/  @!P0 BRA `(.L_x_170) ;  /* 0xfffffffc00f08947 */ /* 0x010fea000383ffff */
[----:B------:R-:W-:Y:S05]  /*9760*/  BRA `(.L_x_171) ;  /* 0xffffffa800707947 */ /* 0x000fea000383ffff */
.L_x_73:
[----:B------:R-:W-:-:S07]  /*9770*/  MOV R0, UR5 ;  /* 0x0000000500007c02 */ /* 0x000fce0008000f00 */
.L_x_172:
[----:B-1----:R1:W2:Y:S02]  /*9780*/  SYNCS.PHASECHK.TRANS64.TRYWAIT P0, [R0+URZ], R3 ;  /* 0x00000003000075a7 */ /* 0x0022a400080011ff */
[----:B--2---:R-:W-:Y:S05]  /*9790*/  @!P0 NANOSLEEP.SYNCS 0x989680 ;  /* 0x009896800000895d */ /* 0x004fea0003900000 */
[----:B------:R-:W2:Y:S02]  /*97a0*/  @!P0 SYNCS.PHASECHK.TRANS64 P0, [R0+URZ], R3 ;  /* 0x00000003000085a7 */ /* 0x000ea400080010ff */
[----:B--2---:R-:W-:Y:S05]  /*97b0*/  @!P0 BRA `(.L_x_172) ;  /* 0xfffffffc00f08947 */ /* 0x004fea000383ffff */
[----:B------:R-:W-:Y:S05]  /*97c0*/  BRA `(.L_x_173) ;  /* 0xffffffa8007c7947 */ /* 0x000fea000383ffff */
.L_x_74:
[----:B------:R-:W-:-:S07]  /*97d0*/  MOV R0, UR5 ;  /* 0x0000000500007c02 */ /* 0x000fce0008000f00 */
.L_x_174:
[----:B-1----:R1:W2:Y:S02]  /*97e0*/  SYNCS.PHASECHK.TRANS64.TRYWAIT P0, [R0+URZ], R3 ;  /* 0x00000003000075a7 */ /* 0x0022a400080011ff */
[----:B--2---:R-:W-:Y:S05]  /*97f0*/  @!P0 NANOSLEEP.SYNCS 0x989680 ;  /* 0x009896800000895d */ /* 0x004fea0003900000 */
[----:B------:R-:W2:Y:S02]  /*9800*/  @!P0 SYNCS.PHASECHK.TRANS64 P0, [R0+URZ], R3 ;  /* 0x00000003000085a7 */ /* 0x000ea400080010ff */
[----:B--2---:R-:W-:Y:S05]  /*9810*/  @!P0 BRA `(.L_x_174) ;  /* 0xfffffffc00f08947 */ /* 0x004fea000383ffff */
[----:B------:R-:W-:Y:S05]  /*9820*/  BRA `(.L_x_175) ;  /* 0xffffffa800887947 */ /* 0x000fea000383ffff */
.L_x_75:
[----:B------:R-:W-:-:S07]  /*9830*/  MOV R0, UR4 ;  /* 0x0000000400007c02 */ /* 0x000fce0008000f00 */
.L_x_176:
[----:B-1----:R1:W2:Y:S02]  /*9840*/  SYNCS.PHASECHK.TRANS64.TRYWAIT P0, [R0+URZ], R3 ;  /* 0x00000003000075a7 */ /* 0x0022a400080011ff */
[----:B--2---:R-:W-:Y:S05]  /*9850*/  @!P0 NANOSLEEP.SYNCS 0x989680 ;  /* 0x009896800000895d */ /* 0x004fea0003900000 */
[----:B------:R-:W2:Y:S02]  /*9860*/  @!P0 SYNCS.PHASECHK.TRANS64 P0, [R0+URZ], R3 ;  /* 0x00000003000085a7 */ /* 0x000ea400080010ff */
[----:B--2---:R-:W-:Y:S05]  /*9870*/  @!P0 BRA `(.L_x_176) ;  /* 0xfffffffc00f08947 */ /* 0x004fea000383ffff */
[----:B------:R-:W-:Y:S05]  /*9880*/  BRA `(.L_x_177) ;  /* 0xffffffa800947947 */ /* 0x000fea000383ffff */
.L_x_80:
[----:B--2---:R2:W3:Y:S02]  /*9890*/  SYNCS.PHASECHK.TRANS64.TRYWAIT P0, [R12+URZ+0xd0], R9 ;  /* 0x0000d0090c0075a7 */ /* 0x0044e400080011ff */
[----:B---3--:R-:W-:Y:S05]  /*98a0*/  @!P0 NANOSLEEP.SYNCS 0x989680 ;  /* 0x009896800000895d */ /* 0x008fea0003900000 */
[----:B------:R-:W3:Y:S02]  /*98b0*/  @!P0 SYNCS.PHASECHK.TRANS64 P0, [R12+URZ+0xd0], R9 ;  /* 0x0000d0090c0085a7 */ /* 0x000ee400080010ff */
[----:B---3--:R-:W-:Y:S05]  /*98c0*/  @!P0 BRA `(.L_x_80) ;  /* 0xfffffffc00f08947 */ /* 0x008fea000383ffff */
[----:B------:R-:W-:Y:S05]  /*98d0*/  BRA `(.L_x_178) ;  /* 0xffffffac00c47947 */ /* 0x000fea000383ffff */
.L_x_83:
[----:B------:R-:W-:Y:S07]  /*98e0*/  MOV R0, UR21 ;  /* 0x0000001500007c02 */ /* 0x000fee0008000f00 */
.L_x_179:
[----:B--2---:R2:W3:Y:S02]  /*98f0*/  SYNCS.PHASECHK.TRANS64.TRYWAIT P2, [R0+URZ+0xc8], R11 ;  /* 0x0000c80b000075a7 */ /* 0x0044e400080411ff */
[----:B---3--:R-:W-:Y:S05]  /*9900*/  @!P2 NANOSLEEP.SYNCS 0x989680 ;  /* 0x009896800000a95d */ /* 0x008fea0003900000 */
[----:B------:R-:W3:Y:S02]  /*9910*/  @!P2 SYNCS.PHASECHK.TRANS64 P2, [R0+URZ+0xc8], R11 ;  /* 0x0000c80b0000a5a7 */ /* 0x000ee400080410ff */
[----:B---3--:R-:W-:Y:S05]  /*9920*/  @!P2 BRA `(.L_x_179) ;  /* 0xfffffffc00f0a947 */ /* 0x008fea000383ffff */
[----:B------:R-:W-:Y:S05]  /*9930*/  BRA `(.L_x_82) ;  /* 0xffffffb4002c7947 */ /* 0x000fea000383ffff */
.L_x_86:
[----:B--2---:R-:W-:Y:S07]  /*9940*/  MOV R0, UR21 ;  /* 0x0000001500007c02 */ /* 0x004fee0008000f00 */
.L_x_180:
[----:B--2---:R2:W3:Y:S02]  /*9950*/  SYNCS.PHASECHK.TRANS64.TRYWAIT P0, [R0+URZ+0xa0], R9 ;  /* 0x0000a009000075a7 */ /* 0x0044e400080011ff */
[----:B---3--:R-:W-:Y:S05]  /*9960*/  @!P0 NANOSLEEP.SYNCS 0x989680 ;  /* 0x009896800000895d */ /* 0x008fea0003900000 */
[----:B------:R-:W3:Y:S02]  /*9970*/  @!P0 SYNCS.PHASECHK.TRANS64 P0, [R0+URZ+0xa0], R9 ;  /* 0x0000a009000085a7 */ /* 0x000ee400080010ff */
[----:B---3--:R-:W-:Y:S05]  /*9980*/  @!P0 BRA `(.L_x_180) ;  /* 0xfffffffc00f08947 */ /* 0x008fea000383ffff */
[----:B------:R-:W-:Y:S05]  /*9990*/  BRA `(.L_x_181) ;  /* 0xffffffb400887947 */ /* 0x000fea000383ffff */
.L_x_87:
[----:B------:R-:W-:Y:S07]  /*99a0*/  MOV R0, UR21 ;  /* 0x0000001500007c02 */ /* 0x000fee0008000f00 */
.L_x_182:
[----:B--2---:R2:W3:Y:S02]  /*99b0*/  SYNCS.PHASECHK.TRANS64.TRYWAIT P0, [R0+URZ+0xa8], R9 ;  /* 0x0000a809000075a7 */ /* 0x0044e400080011ff */
[----:B---3--:R-:W-:Y:S05]  /*99c0*/  @!P0 NANOSLEEP.SYNCS 0x989680 ;  /* 0x009896800000895d */ /* 0x008fea0003900000 */
[----:B------:R-:W3:Y:S02]  /*99d0*/  @!P0 SYNCS.PHASECHK.TRANS64 P0, [R0+URZ+0xa8], R9 ;  /* 0x0000a809000085a7 */ /* 0x000ee400080010ff */
[----:B---3--:R-:W-:Y:S05]  /*99e0*/  @!P0 BRA `(.L_x_182) ;  /* 0xfffffffc00f08947 */ /* 0x008fea000383ffff */
[----:B------:R-:W-:Y:S05]  /*99f0*/  BRA `(.L_x_183) ;  /* 0xffffffb400c07947 */ /* 0x000fea000383ffff */
.L_x_88:
[----:B------:R-:W-:Y:S07]  /*9a00*/  MOV R0, UR21 ;  /* 0x0000001500007c02 */ /* 0x000fee0008000f00 */
.L_x_184:
[----:B--2---:R2:W3:Y:S02]  /*9a10*/  SYNCS.PHASECHK.TRANS64.TRYWAIT P0, [R0+URZ+0xb0], R9 ;  /* 0x0000b009000075a7 */ /* 0x0044e400080011ff */
[----:B---3--:R-:W-:Y:S05]  /*9a20*/  @!P0 NANOSLEEP.SYNCS 0x989680 ;  /* 0x009896800000895d */ /* 0x008fea0003900000 */
[----:B------:R-:W3:Y:S02]  /*9a30*/  @!P0 SYNCS.PHASECHK.TRANS64 P0, [R0+URZ+0xb0], R9 ;  /* 0x0000b009000085a7 */ /* 0x000ee400080010ff */
[----:B---3--:R-:W-:Y:S05]  /*9a40*/  @!P0 BRA `(.L_x_184) ;  /* 0xfffffffc00f08947 */ /* 0x008fea000383ffff */
[----:B------:R-:W-:Y:S05]  /*9a50*/  BRA `(.L_x_185) ;  /* 0xffffffb800047947 */ /* 0x000fea000383ffff */
.L_x_89:
[----:B------:R-:W-:Y:S07]  /*9a60*/  MOV R0, UR21 ;  /* 0x0000001500007c02 */ /* 0x000fee0008000f00 */
.L_x_186:
[----:B--2---:R2:W3:Y:S02]  /*9a70*/  SYNCS.PHASECHK.TRANS64.TRYWAIT P0, [R0+URZ+0xb8], R9 ;  /* 0x0000b809000075a7 */ /* 0x0044e400080011ff */
[----:B---3--:R-:W-:Y:S05]  /*9a80*/  @!P0 NANOSLEEP.SYNCS 0x989680 ;  /* 0x009896800000895d */ /* 0x008fea0003900000 */
[----:B------:R-:W3:Y:S02]  /*9a90*/  @!P0 SYNCS.PHASECHK.TRANS64 P0, [R0+URZ+0xb8], R9 ;  /* 0x0000b809000085a7 */ /* 0x000ee400080010ff */
[----:B---3--:R-:W-:Y:S05]  /*9aa0*/  @!P0 BRA `(.L_x_186) ;  /* 0xfffffffc00f08947 */ /* 0x008fea000383ffff */
[----:B------:R-:W-:Y:S05]  /*9ab0*/  BRA `(.L_x_187) ;  /* 0xffffffb800447947 */ /* 0x000fea000383ffff */
.L_x_91:
[----:B------:R-:W-:-:S07]  /*9ac0*/  MOV R0, UR21 ;  /* 0x0000001500007c02 */ /* 0x000fce0008000f00 */
.L_x_188:
[----:B---3--:R3:W4:Y:S02]  /*9ad0*/  SYNCS.PHASECHK.TRANS64.TRYWAIT P0, [R0+URZ+0xa0], R3 ;  /* 0x0000a003000075a7 */ /* 0x00872400080011ff */
[----:B----4-:R-:W-:Y:S05]  /*9ae0*/  @!P0 NANOSLEEP.SYNCS 0x989680 ;  /* 0x009896800000895d */ /* 0x010fea0003900000 */
[----:B------:R-:W4:Y:S02]  /*9af0*/  @!P0 SYNCS.PHASECHK.TRANS64 P0, [R0+URZ+0xa0], R3 ;  /* 0x0000a003000085a7 */ /* 0x000f2400080010ff */
[----:B----4-:R-:W-:Y:S05]  /*9b00*/  @!P0 BRA `(.L_x_188) ;  /* 0xfffffffc00f08947 */ /* 0x010fea000383ffff */
[----:B------:R-:W-:Y:S05]  /*9b10*/  BRA `(.L_x_189) ;  /* 0xffffffb800bc7947 */ /* 0x000fea000383ffff */
.L_x_92:
[----:B---3--:R-:W-:-:S07]  /*9b20*/  MOV R0, UR21 ;  /* 0x0000001500007c02 */ /* 0x008fce0008000f00 */
.L_x_190:
[----:B---3--:R3:W4:Y:S02]  /*9b30*/  SYNCS.PHASECHK.TRANS64.TRYWAIT P0, [R0+URZ+0xa8], R3 ;  /* 0x0000a803000075a7 */ /* 0x00872400080011ff */
[----:B----4-:R-:W-:Y:S05]  /*9b40*/  @!P0 NANOSLEEP.SYNCS 0x989680 ;  /* 0x009896800000895d */ /* 0x010fea0003900000 */
[----:B------:R-:W4:Y:S02]  /*9b50*/  @!P0 SYNCS.PHASECHK.TRANS64 P0, [R0+URZ+0xa8], R3 ;  /* 0x0000a803000085a7 */ /* 0x000f2400080010ff */
[----:B----4-:R-:W-:Y:S05]  /*9b60*/  @!P0 BRA `(.L_x_190) ;  /* 0xfffffffc00f08947 */ /* 0x010fea000383ffff */
[----:B------:R-:W-:Y:S05]  /*9b70*/  BRA `(.L_x_191) ;  /* 0xffffffb800ac7947 */ /* 0x000fea000383ffff */
.L_x_93:
[----:B---3--:R-:W-:-:S07]  /*9b80*/  MOV R0, UR21 ;  /* 0x0000001500007c02 */ /* 0x008fce0008000f00 */
.L_x_192:
[----:B---3--:R3:W4:Y:S02]  /*9b90*/  SYNCS.PHASECHK.TRANS64.TRYWAIT P0, [R0+URZ+0xb0], R3 ;  /* 0x0000b003000075a7 */ /* 0x00872400080011ff */
[----:B----4-:R-:W-:Y:S05]  /*9ba0*/  @!P0 NANOSLEEP.SYNCS 0x989680 ;  /* 0x009896800000895d */ /* 0x010fea0003900000 */
[----:B------:R-:W4:Y:S02]  /*9bb0*/  @!P0 SYNCS.PHASECHK.TRANS64 P0, [R0+URZ+0xb0], R3 ;  /* 0x0000b003000085a7 */ /* 0x000f2400080010ff */
[----:B----4-:R-:W-:Y:S05]  /*9bc0*/  @!P0 BRA `(.L_x_192) ;  /* 0xfffffffc00f08947 */ /* 0x010fea000383ffff */
[----:B------:R-:W-:Y:S05]  /*9bd0*/  BRA `(.L_x_193) ;  /* 0xffffffb8009c7947 */ /* 0x000fea000383ffff */
.L_x_95:
[----:B--2---:R2:W3:Y:S02]  /*9be0*/  SYNCS.PHASECHK.TRANS64.TRYWAIT P0, [R3+URZ+0xd0], R0 ;  /* 0x0000d000030075a7 */ /* 0x0044e400080011ff */
[----:B---3--:R-:W-:Y:S05]  /*9bf0*/  @!P0 NANOSLEEP.SYNCS 0x989680 ;  /* 0x009896800000895d */ /* 0x008fea0003900000 */
[----:B------:R-:W3:Y:S02]  /*9c00*/  @!P0 SYNCS.PHASECHK.TRANS64 P0, [R3+URZ+0xd0], R0 ;  /* 0x0000d000030085a7 */ /* 0x000ee400080010ff */
[----:B---3--:R-:W-:Y:S05]  /*9c10*/  @!P0 BRA `(.L_x_95) ;  /* 0xfffffffc00f08947 */ /* 0x008fea000383ffff */
[----:B------:R-:W-:Y:S05]  /*9c20*/  BRA `(.L_x_194) ;  /* 0xffffffbc00747947 */ /* 0x000fea000383ffff */
.L_x_106:
[----:B-1----:R-:W-:Y:S04]  /*9c30*/  MOV R0, UR44 ;  /* 0x0000002c00007c02 */ /* 0x002fe80008000f00 */
[----:B------:R1:W2:Y:S03]  /*9c40*/  SYNCS.PHASECHK.TRANS64.TRYWAIT P0, [R0+URZ+0x80], R3 ;  /* 0x00008003000075a7 */ /* 0x0002a600080011ff */
[----:B--2---:R-:W-:Y:S05]  /*9c50*/  @!P0 NANOSLEEP.SYNCS 0x989680 ;  /* 0x009896800000895d */ /* 0x004fea0003900000 */
[----:B------:R-:W2:Y:S02]  /*9c60*/  @!P0 SYNCS.PHASECHK.TRANS64 P0, [R0+URZ+0x80], R3 ;  /* 0x00008003000085a7 */ /* 0x000ea400080010ff */
[----:B--2---:R-:W-:Y:S05]  /*9c70*/  @!P0 BRA `(.L_x_106) ;  /* 0xfffffffc00ec8947 */ /* 0x004fea000383ffff */
[----:B------:R-:W-:Y:S05]  /*9c80*/  BRA `(.L_x_105) ;  /* 0xffffffc800f87947 */ /* 0x000fea000383ffff */
.L_x_108:
[----:B-1----:R1:W3:Y:S02]  /*9c90*/  SYNCS.PHASECHK.TRANS64.TRYWAIT P1, [R83+URZ+0xf0], R2 ;  /* 0x0000f002530075a7 */ /* 0x0022e400080211ff */
[----:B---3--:R-:W-:Y:S05]  /*9ca0*/  @!P1 NANOSLEEP.SYNCS 0x989680 ;  /* 0x009896800000995d */ /* 0x008fea0003900000 */
[----:B------:R-:W3:Y:S02]  /*9cb0*/  @!P1 SYNCS.PHASECHK.TRANS64 P1, [R83+URZ+0xf0], R2 ;  /* 0x0000f002530095a7 */ /* 0x000ee400080210ff */
[----:B---3--:R-:W-:Y:S05]  /*9cc0*/  @!P1 BRA `(.L_x_108) ;  /* 0xfffffffc00f09947 */ /* 0x008fea000383ffff */
[----:B------:R-:W-:Y:S05]  /*9cd0*/  BRA `(.L_x_107) ;  /* 0xffffffcc00247947 */ /* 0x000fea000383ffff */
.L_x_117:
[----:B-1----:R1:W2:Y:S02]  /*9ce0*/  SYNCS.PHASECHK.TRANS64.TRYWAIT P0, [R3+URZ+0x80], R0 ;  /* 0x00008000030075a7 */ /* 0x0022a400080011ff */
[----:B--2---:R-:W-:Y:S05]  /*9cf0*/  @!P0 NANOSLEEP.SYNCS 0x989680 ;  /* 0x009896800000895d */ /* 0x004fea0003900000 */
[----:B------:R-:W2:Y:S02]  /*9d00*/  @!P0 SYNCS.PHASECHK.TRANS64 P0, [R3+URZ+0x80], R0 ;  /* 0x00008000030085a7 */ /* 0x000ea400080010ff */
[----:B--2---:R-:W-:Y:S05]  /*9d10*/  @!P0 BRA `(.L_x_117) ;  /* 0xfffffffc00f08947 */ /* 0x004fea000383ffff */
[----:B------:R-:W-:Y:S05]  /*9d20*/  BRA `(.L_x_116) ;  /* 0xffffffd400487947 */ /* 0x000fea000383ffff */
.L_x_125:
[----:B-1----:R1:W3:Y:S02]  /*9d30*/  SYNCS.PHASECHK.TRANS64.TRYWAIT P0, [R40+URZ+0x80], R5 ;  /* 0x00008005280075a7 */ /* 0x0022e400080011ff */
[----:B---3--:R-:W-:Y:S05]  /*9d40*/  @!P0 NANOSLEEP.SYNCS 0x989680 ;  /* 0x009896800000895d */ /* 0x008fea0003900000 */
[----:B------:R-:W3:Y:S02]  /*9d50*/  @!P0 SYNCS.PHASECHK.TRANS64 P0, [R40+URZ+0x80], R5 ;  /* 0x00008005280085a7 */ /* 0x000ee400080010ff */
[----:B---3--:R-:W-:Y:S05]  /*9d60*/  @!P0 BRA `(.L_x_125) ;  /* 0xfffffffc00f08947 */ /* 0x008fea000383ffff */
[----:B------:R-:W-:Y:S05]  /*9d70*/  BRA `(.L_x_124) ;  /* 0xffffffdc008c7947 */ /* 0x000fea000383ffff */
.L_x_133:
[----:B-1----:R1:W3:Y:S02]  /*9d80*/  SYNCS.PHASECHK.TRANS64.TRYWAIT P0, [R3+URZ+0x80], R0 ;  /* 0x00008000030075a7 */ /* 0x0022e400080011ff */
[----:B---3--:R-:W-:Y:S05]  /*9d90*/  @!P0 NANOSLEEP.SYNCS 0x989680 ;  /* 0x009896800000895d */ /* 0x008fea0003900000 */
[----:B------:R-:W3:Y:S02]  /*9da0*/  @!P0 SYNCS.PHASECHK.TRANS64 P0, [R3+URZ+0x80], R0 ;  /* 0x00008000030085a7 */ /* 0x000ee400080010ff */
[----:B---3--:R-:W-:Y:S05]  /*9db0*/  @!P0 BRA `(.L_x_133) ;  /* 0xfffffffc00f08947 */ /* 0x008fea000383ffff */
[----:B------:R-:W-:Y:S05]  /*9dc0*/  BRA `(.L_x_132) ;  /* 0xffffffe400cc7947 */ /* 0x000fea000383ffff */
        .weak           $__internal_0_$__cuda_sm10x_tcgen05_guardrail_trap_col_being_dealloced_not_returned_by_alloc
        .type           $__internal_0_$__cuda_sm10x_tcgen05_guardrail_trap_col_being_dealloced_not_returned_by_alloc,@function
        .size           $__internal_0_$__cuda_sm10x_tcgen05_guardrail_trap_col_being_dealloced_not_returned_by_alloc,($__internal_1_$__cuda_sm10x_tcgen05_guardrail_trap_phase_invalid_during_alloc - $__internal_0_$__cuda_sm10x_tcgen05_guardrail_trap_col_being_dealloced_not_returned_by_alloc)
$__internal_0_$__cuda_sm10x_tcgen05_guardrail_trap_col_being_dealloced_not_returned_by_alloc:
[----:B------:R-:W-:Y:S05]  /*9dd0*/  BPT.TRAP 0x1 ;  /* 0x000000040000795c */ /* 0x000fea0000300000 */
[----:B------:R-:W-:-:S04]  /*9de0*/  HFMA2 R3, -RZ, RZ, 0, 0 ;  /* 0x00000000ff037431 */ /* 0x000fc800000001ff */
[----:B------:R-:W-:Y:S05]  /*9df0*/  RET.REL.NODEC R2 `(_ZN7cutlass13device_kernelINS_4gemm6kernel13GemmUniversalIN4cute5tupleIJiiiiEEENS1_10collective13CollectiveMmaINS1_35MainloopSm100TmaUmmaWarpSpecializedILi8ELi2ELi4ENS5_IJNS4_1CILi4EEESB_NSA_ILi1EEEEEEEENS5_IJNSA_ILi64EEENSA_ILi128EEENSA_ILi32EEEEEENS_10tfloat32_tENS5_IJlSC_lEEESJ_SK_NS4_8TiledMMAINS4_8MMA_AtomIJNS4_17SM100_MMA_TF32_SSISJ_SJ_fLi64ELi128ELNS4_4UMMA5MajorE0ELSP_0ELNSO_7ScaleInE0ELSQ_0EEEEEENS4_6LayoutINS5_IJSC_SC_SC_EEENS5_IJNSA_ILi0EEESV_SV_EEEEENS5_IJNS4_10UnderscoreESY_SY_EEEEENS4_23SM90_TMA_LOAD_MULTICASTENS4_14ComposedLayoutINS4_7SwizzleILi3ELi4ELi3EEENS4_18smem_ptr_flag_bitsILi32EEENST_INS5_IJNSA_ILi8EEESH_EEENS5_IJSH_SC_EEEEEEEvNS4_8identityES11_S1B_vS1C_EENS_8epilogue10collective18CollectiveEpilogueINS1E_23Sm100TmaWarpSpecializedILi4ELi2ELi16ELb1ELb0EEEJSI_NS5_IJNST_ISF_SC_EENST_ISH_SC_EEEEESJ_SK_SJ_SK_NS1E_6fusion15FusionCallbacksIS1I_NS1M_17LinearCombinationISJ_fSJ_fLNS_15FloatRoundStyleE2EEESI_S1L_JEEENS4_5SM1004TMEM4LOAD26SM100_TMEM_LOAD_16dp128b8xENS4_13SM90_TMA_LOADES1B_NS4_17SM75_U32x4_LDSM_NENS4_14SM90_TMA_STOREES1B_NS4_17SM90_U32x4_STSM_NENS4_39AutoVectorizingCopyWithAssumedAlignmentILi128EEEEEEvvEEEEvNT_6ParamsE) ;  /* 0xffffff6002807950 */ /* 0x000fea0003c3ffff */
        .weak           $__internal_1_$__cuda_sm10x_tcgen05_guardrail_trap_phase_invalid_during_alloc
        .type           $__internal_1_$__cuda_sm10x_tcgen05_guardrail_trap_phase_invalid_during_alloc,@function
        .size           $__internal_1_$__cuda_sm10x_tcgen05_guardrail_trap_phase_invalid_during_alloc,($__internal_2_$__cuda_sm10x_tcgen05_guardrail_trap_unallocated_columns_being_dealloced - $__internal_1_$__cuda_sm10x_tcgen05_guardrail_trap_phase_invalid_during_alloc)
$__internal_1_$__cuda_sm10x_tcgen05_guardrail_trap_phase_invalid_during_alloc:
[----:B------:R-:W-:Y:S05]  /*9e00*/  BPT.TRAP 0x1 ;  /* 0x000000040000795c */ /* 0x000fea0000300000 */
[----:B------:R-:W-:-:S04]  /*9e10*/  MOV R5, 0x0 ;  /* 0x0000000000057802 */ /* 0x000fc80000000f00 */
[----:B------:R-:W-:Y:S05]  /*9e20*/  RET.REL.NODEC R4 `(_ZN7cutlass13device_kernelINS_4gemm6kernel13GemmUniversalIN4cute5tupleIJiiiiEEENS1_10collective13CollectiveMmaINS1_35MainloopSm100TmaUmmaWarpSpecializedILi8ELi2ELi4ENS5_IJNS4_1CILi4EEESB_NSA_ILi1EEEEEEEENS5_IJNSA_ILi64EEENSA_ILi128EEENSA_ILi32EEEEEENS_10tfloat32_tENS5_IJlSC_lEEESJ_SK_NS4_8TiledMMAINS4_8MMA_AtomIJNS4_17SM100_MMA_TF32_SSISJ_SJ_fLi64ELi128ELNS4_4UMMA5MajorE0ELSP_0ELNSO_7ScaleInE0ELSQ_0EEEEEENS4_6LayoutINS5_IJSC_SC_SC_EEENS5_IJNSA_ILi0EEESV_SV_EEEEENS5_IJNS4_10UnderscoreESY_SY_EEEEENS4_23SM90_TMA_LOAD_MULTICASTENS4_14ComposedLayoutINS4_7SwizzleILi3ELi4ELi3EEENS4_18smem_ptr_flag_bitsILi32EEENST_INS5_IJNSA_ILi8EEESH_EEENS5_IJSH_SC_EEEEEEEvNS4_8identityES11_S1B_vS1C_EENS_8epilogue10collective18CollectiveEpilogueINS1E_23Sm100TmaWarpSpecializedILi4ELi2ELi16ELb1ELb0EEEJSI_NS5_IJNST_ISF_SC_EENST_ISH_SC_EEEEESJ_SK_SJ_SK_NS1E_6fusion15FusionCallbacksIS1I_NS1M_17LinearCombinationISJ_fSJ_fLNS_15FloatRoundStyleE2EEESI_S1L_JEEENS4_5SM1004TMEM4LOAD26SM100_TMEM_LOAD_16dp128b8xENS4_13SM90_TMA_LOADES1B_NS4_17SM75_U32x4_LDSM_NENS4_14SM90_TMA_STOREES1B_NS4_17SM90_U32x4_STSM_NENS4_39AutoVectorizingCopyWithAssumedAlignmentILi128EEEEEEvvEEEEvNT_6ParamsE) ;  /* 0xffffff6004747950 */ /* 0x000fea0003c3ffff */
        .weak           $__internal_2_$__cuda_sm10x_tcgen05_guardrail_trap_unallocated_columns_being_dealloced
        .type           $__internal_2_$__cuda_sm10x_tcgen05_guardrail_trap_unallocated_columns_being_dealloced,@function
        .size           $__internal_2_$__cuda_sm10x_tcgen05_guardrail_trap_unallocated_columns_being_dealloced,(.L_x_196 - $__internal_2_$__cuda_sm10x_tcgen05_guardrail_trap_unallocated_columns_being_dealloced)
$__internal_2_$__cuda_sm10x_tcgen05_guardrail_trap_unallocated_columns_being_dealloced:
[----:B------:R-:W-:Y:S05]  /*9e30*/  BPT.TRAP 0x1 ;  /* 0x000000040000795c */ /* 0x000fea0000300000 */
[----:B------:R-:W-:-:S04]  /*9e40*/  HFMA2 R3, -RZ, RZ, 0, 0 ;  /* 0x00000000ff037431 */ /* 0x000fc800000001ff */
[----:B------:R-:W-:Y:S05]  /*9e50*/  RET.REL.NODEC R2 `(_ZN7cutlass13device_kernelINS_4gemm6kernel13GemmUniversalIN4cute5tupleIJiiiiEEENS1_10collective13CollectiveMmaINS1_35MainloopSm100TmaUmmaWarpSpecializedILi8ELi2ELi4ENS5_IJNS4_1CILi4EEESB_NSA_ILi1EEEEEEEENS5_IJNSA_ILi64EEENSA_ILi128EEENSA_ILi32EEEEEENS_10tfloat32_tENS5_IJlSC_lEEESJ_SK_NS4_8TiledMMAINS4_8MMA_AtomIJNS4_17SM100_MMA_TF32_SSISJ_SJ_fLi64ELi128ELNS4_4UMMA5MajorE0ELSP_0ELNSO_7ScaleInE0ELSQ_0EEEEEENS4_6LayoutINS5_IJSC_SC_SC_EEENS5_IJNSA_ILi0EEESV_SV_EEEEENS5_IJNS4_10UnderscoreESY_SY_EEEEENS4_23SM90_TMA_LOAD_MULTICASTENS4_14ComposedLayoutINS4_7SwizzleILi3ELi4ELi3EEENS4_18smem_ptr_flag_bitsILi32EEENST_INS5_IJNSA_ILi8EEESH_EEENS5_IJSH_SC_EEEEEEEvNS4_8identityES11_S1B_vS1C_EENS_8epilogue10collective18CollectiveEpilogueINS1E_23Sm100TmaWarpSpecializedILi4ELi2ELi16ELb1ELb0EEEJSI_NS5_IJNST_ISF_SC_EENST_ISH_SC_EEEEESJ_SK_SJ_SK_NS1E_6fusion15FusionCallbacksIS1I_NS1M_17LinearCombinationISJ_fSJ_fLNS_15FloatRoundStyleE2EEESI_S1L_JEEENS4_5SM1004TMEM4LOAD26SM100_TMEM_LOAD_16dp128b8xENS4_13SM90_TMA_LOADES1B_NS4_17SM75_U32x4_LDSM_NENS4_14SM90_TMA_STOREES1B_NS4_17SM90_U32x4_STSM_NENS4_39AutoVectorizingCopyWithAssumedAlignmentILi128EEEEEEvvEEEEvNT_6ParamsE) ;  /* 0xffffff6002687950 */ /* 0x000fea0003c3ffff */
.L_x_195:
[----:B------:R-:W-:-:S00]  /*9e60*/  BRA `(.L_x_195) ;  /* 0xfffffffc00fc7947 */ /* 0x000fc0000383ffff */
[----:B------:R-:W-:-:S00]  /*9e70*/  NOP ;  /* 0x0000000000007918 */ /* 0x000fc00000000000 */
        /* <DEDUP_REMOVED lines=8> */
.L_x_196:


//--------------------- .nv.global.init           --------------------------
	.section	.nv.global.init,"aw",@progbits
.nv.global.init:
	.type		$str$27,@object
	.size		$str$27,($str$28 - $str$27)
$str$27:
        /*0000*/ 	.byte	0x28, 0x61, 0x64, 0x64, 0x72, 0x65, 0x73, 0x73, 0x20, 0x26, 0x20, 0x6d, 0x61, 0x73, 0x6b, 0x29
        /*0010*/ 	.byte	0x20, 0x3d, 0x3d, 0x20, 0x30, 0x00
	.type		$str$28,@object
	.size		$str$28,($str$26 - $str$28)
$str$28:
        /*0016*/ 	.byte	0x2f, 0x74, 0x6d, 0x70, 0x2f, 0x63, 0x75, 0x74, 0x6c, 0x61, 0x73, 0x73, 0x5f, 0x73, 0x77, 0x65
        /*0026*/ 	.byte	0x65, 0x70, 0x5f, 0x73, 0x72, 0x63, 0x2f, 0x69, 0x6e, 0x63, 0x6c, 0x75, 0x64, 0x65, 0x2f, 0x63
        /*0036*/ 	.byte	0x75, 0x74, 0x65, 0x2f, 0x70, 0x6f, 0x69, 0x6e, 0x74, 0x65, 0x72, 0x5f, 0x66, 0x6c, 0x61, 0x67
        /*0046*/ 	.byte	0x67, 0x65, 0x64, 0x2e, 0x68, 0x70, 0x70, 0x00
	.type		$str$26,@object
	.size		$str$26,($str$25 - $str$26)
$str$26:
        /*004e*/ 	.byte	0x2f, 0x74, 0x6d, 0x70, 0x2f, 0x63, 0x75, 0x74, 0x6c, 0x61, 0x73, 0x73, 0x5f, 0x73, 0x77, 0x65
        /*005e*/ 	.byte	0x65, 0x70, 0x5f, 0x73, 0x72, 0x63, 0x2f, 0x69, 0x6e, 0x63, 0x6c, 0x75, 0x64, 0x65, 0x2f, 0x63
        /*006e*/ 	.byte	0x75, 0x74, 0x65, 0x2f, 0x61, 0x74, 0x6f, 0x6d, 0x2f, 0x63, 0x6f, 0x70, 0x79, 0x5f, 0x74, 0x72
        /*007e*/ 	.byte	0x61, 0x69, 0x74, 0x73, 0x5f, 0x73, 0x6d, 0x31, 0x30, 0x30, 0x2e, 0x68, 0x70, 0x70, 0x00
	.type		$str$25,@object
	.size		$str$25,(__unnamed_1 - $str$25)
$str$25:
        /*008d*/ 	.byte	0x28, 0x28, 0x75, 0x69, 0x6e, 0x74, 0x33, 0x32, 0x5f, 0x74, 0x28, 0x74, 0x68, 0x72, 0x65, 0x61
        /*009d*/ 	.byte	0x64, 0x49, 0x64, 0x78, 0x2e, 0x78, 0x29, 0x20, 0x2f, 0x20, 0x33, 0x32, 0x29, 0x20, 0x25, 0x20
        /*00ad*/ 	.byte	0x34, 0x29, 0x20, 0x3d, 0x3d, 0x20, 0x28, 0x28, 0x28, 0x74, 0x6d, 0x65, 0x6d, 0x5f, 0x61, 0x64
        /*00bd*/ 	.byte	0x64, 0x72, 0x20, 0x3e, 0x3e, 0x20, 0x31, 0x36, 0x29, 0x20, 0x2f, 0x20, 0x33, 0x32, 0x29, 0x20
        /*00cd*/ 	.byte	0x25, 0x20, 0x34, 0x29, 0x00
	.type		__unnamed_1,@object
	.size		__unnamed_1,(__unnamed_2 - __unnamed_1)
__unnamed_1:
        /*00d2*/ 	.byte	0x61, 0x75, 0x74, 0x6f, 0x20, 0x63, 0x75, 0x74, 0x65, 0x3a, 0x3a, 0x61, 0x73, 0x5f, 0x70, 0x6f
        /* <DEDUP_REMOVED lines=24> */
        /*0262*/ 	.byte	0x30, 0x34, 0x38, 0x3e, 0x3e, 0x3e, 0x3e, 0x5d, 0x00
	.type		__unnamed_2,@object
	.size		__unnamed_2,(.L_2 - __unnamed_2)
__unnamed_2:
        /* <DEDUP_REMOVED lines=45> */
        /*053b*/ 	.byte	0x3e, 0x3e, 0x3e, 0x5d, 0x00
.L_2:


//--------------------- .nv.shared._ZN7cutlass13device_kernelINS_4gemm6kernel13GemmUniversalIN4cute5tupleIJiiiiEEENS1_10collective13CollectiveMmaINS1_35MainloopSm100TmaUmmaWarpSpecializedILi8ELi2ELi4ENS5_IJNS4_1CILi4EEESB_NSA_ILi1EEEEEEEENS5_IJNSA_ILi64EEENSA_ILi128EEENSA_ILi32EEEEEENS_10tfloat32_tENS5_IJlSC_lEEESJ_SK_NS4_8TiledMMAINS4_8MMA_AtomIJNS4_17SM100_MMA_TF32_SSISJ_SJ_fLi64ELi128ELNS4_4UMMA5MajorE0ELSP_0ELNSO_7ScaleInE0ELSQ_0EEEEEENS4_6LayoutINS5_IJSC_SC_SC_EEENS5_IJNSA_ILi0EEESV_SV_EEEEENS5_IJNS4_10UnderscoreESY_SY_EEEEENS4_23SM90_TMA_LOAD_MULTICASTENS4_14ComposedLayoutINS4_7SwizzleILi3ELi4ELi3EEENS4_18smem_ptr_flag_bitsILi32EEENST_INS5_IJNSA_ILi8EEESH_EEENS5_IJSH_SC_EEEEEEEvNS4_8identityES11_S1B_vS1C_EENS_8epilogue10collective18CollectiveEpilogueINS1E_23Sm100TmaWarpSpecializedILi4ELi2ELi16ELb1ELb0EEEJSI_NS5_IJNST_ISF_SC_EENST_ISH_SC_EEEEESJ_SK_SJ_SK_NS1E_6fusion15FusionCallbacksIS1I_NS1M_17LinearCombinationISJ_fSJ_fLNS_15FloatRoundStyleE2EEESI_S1L_JEEENS4_5SM1004TMEM4LOAD26SM100_TMEM_LOAD_16dp128b8xENS4_13SM90_TMA_LOADES1B_NS4_17SM75_U32x4_LDSM_NENS4_14SM90_TMA_STOREES1B_NS4_17SM90_U32x4_STSM_NENS4_39AutoVectorizingCopyWithAssumedAlignmentILi128EEEEEEvvEEEEvNT_6ParamsE --------------------------
	.section	.nv.shared._ZN7cutlass13device_kernelINS_4gemm6kernel13GemmUniversalIN4cute5tupleIJiiiiEEENS1_10collective13CollectiveMmaINS1_35MainloopSm100TmaUmmaWarpSpecializedILi8ELi2ELi4ENS5_IJNS4_1CILi4EEESB_NSA_ILi1EEEEEEEENS5_IJNSA_ILi64EEENSA_ILi128EEENSA_ILi32EEEEEENS_10tfloat32_tENS5_IJlSC_lEEESJ_SK_NS4_8TiledMMAINS4_8MMA_AtomIJNS4_17SM100_MMA_TF32_SSISJ_SJ_fLi64ELi128ELNS4_4UMMA5MajorE0ELSP_0ELNSO_7ScaleInE0ELSQ_0EEEEEENS4_6LayoutINS5_IJSC_SC_SC_EEENS5_IJNSA_ILi0EEESV_SV_EEEEENS5_IJNS4_10UnderscoreESY_SY_EEEEENS4_23SM90_TMA_LOAD_MULTICASTENS4_14ComposedLayoutINS4_7SwizzleILi3ELi4ELi3EEENS4_18smem_ptr_flag_bitsILi32EEENST_INS5_IJNSA_ILi8EEESH_EEENS5_IJSH_SC_EEEEEEEvNS4_8identityES11_S1B_vS1C_EENS_8epilogue10collective18CollectiveEpilogueINS1E_23Sm100TmaWarpSpecializedILi4ELi2ELi16ELb1ELb0EEEJSI_NS5_IJNST_ISF_SC_EENST_ISH_SC_EEEEESJ_SK_SJ_SK_NS1E_6fusion15FusionCallbacksIS1I_NS1M_17LinearCombinationISJ_fSJ_fLNS_15FloatRoundStyleE2EEESI_S1L_JEEENS4_5SM1004TMEM4LOAD26SM100_TMEM_LOAD_16dp128b8xENS4_13SM90_TMA_LOADES1B_NS4_17SM75_U32x4_LDSM_NENS4_14SM90_TMA_STOREES1B_NS4_17SM90_U32x4_STSM_NENS4_39AutoVectorizingCopyWithAssumedAlignmentILi128EEEEEEvvEEEEvNT_6ParamsE,"aw",@nobits
	.sectionflags	@""
	.align	16
	.zero		1024


//--------------------- .nv.shared.reserved.0     --------------------------
	.section	.nv.shared.reserved.0,"aw",@nobits
	.weak		__nv_reservedSMEM_offset_0_alias
	.size		__nv_reservedSMEM_offset_0_alias, 0, 64
	.other		__nv_reservedSMEM_offset_0_alias,@"STO_CUDA_RESERVED_SHARED STV_DEFAULT"
__nv_reservedSMEM_offset_0_alias:
	.zero		0
.nv.shared.reserved.0:
	.zero		64
	.weak		__nv_reservedSMEM_tcgen05_partition
	.type		__nv_reservedSMEM_tcgen05_partition,@object
	.size		__nv_reservedSMEM_tcgen05_partition,(.L_0 - __nv_reservedSMEM_tcgen05_partition)
__nv_reservedSMEM_tcgen05_partition:
	.zero		32
.L_0:


//--------------------- .nv.global                --------------------------
	.section	.nv.global,"aw",@nobits
.nv.global:
	.type		_ZN40_INTERNAL_4e738c16_4_k_cu_55ff5972_235684cute1_E,@object
	.size		_ZN40_INTERNAL_4e738c16_4_k_cu_55ff5972_235684cute1_E,(_ZN40_INTERNAL_4e738c16_4_k_cu_55ff5972_235684cuda3std3__45__cpo6cbeginE - _ZN40_INTERNAL_4e738c16_4_k_cu_55ff5972_235684cute1_E)
_ZN40_INTERNAL_4e738c16_4_k_cu_55ff5972_235684cute1_E:
	.zero		1
	.type		_ZN40_INTERNAL_4e738c16_4_k_cu_55ff5972_235684cuda3std3__45__cpo6cbeginE,@object
	.size		_ZN40_INTERNAL_4e738c16_4_k_cu_55ff5972_235684cuda3std3__45__cpo6cbeginE,(_ZN40_INTERNAL_4e738c16_4_k_cu_55ff5972_235684cuda3std3__48in_placeE - _ZN40_INTERNAL_4e738c16_4_k_cu_55ff5972_235684cuda3std3__45__cpo6cbeginE)
_ZN40_INTERNAL_4e738c16_4_k_cu_55ff5972_235684cuda3std3__45__cpo6cbeginE:
	.zero		1
	.type		_ZN40_INTERNAL_4e738c16_4_k_cu_55ff5972_235684cuda3std3__48in_placeE,@object
	.size		_ZN40_INTERNAL_4e738c16_4_k_cu_55ff5972_235684cuda3std3__48in_placeE,(_ZN40_INTERNAL_4e738c16_4_k_cu_55ff5972_235684cuda3std6ranges3__45__cpo9iter_moveE - _ZN40_INTERNAL_4e738c16_4_k_cu_55ff5972_235684cuda3std3__48in_placeE)
_ZN40_INTERNAL_4e738c16_4_k_cu_55ff5972_235684cuda3std3__48in_placeE:
	.zero		1
	.type		_ZN40_INTERNAL_4e738c16_4_k_cu_55ff5972_235684cuda3std6ranges3__45__cpo9iter_moveE,@object
	.size		_ZN40_INTERNAL_4e738c16_4_k_cu_55ff5972_235684cuda3std6ranges3__45__cpo9iter_moveE,(_ZN40_INTERNAL_4e738c16_4_k_cu_55ff5972_235684cuda3std3__45__cpo5beginE - _ZN40_INTERNAL_4e738c16_4_k_cu_55ff5972_235684cuda3std6ranges3__45__cpo9iter_moveE)
_ZN40_INTERNAL_4e738c16_4_k_cu_55ff5972_235684cuda3std6ranges3__45__cpo9iter_moveE:
	.zero		1
	.type		_ZN40_INTERNAL_4e738c16_4_k_cu_55ff5972_235684cuda3std3__45__cpo5beginE,@object
	.size		_ZN40_INTERNAL_4e738c16_4_k_cu_55ff5972_235684cuda3std3__45__cpo5beginE,(_ZN40_INTERNAL_4e738c16_4_k_cu_55ff5972_235684cuda3std3__442_GLOBAL__N__4e738c16_4_k_cu_55ff5972_235686ignoreE - _ZN40_INTERNAL_4e738c16_4_k_cu_55ff5972_235684cuda3std3__45__cpo5beginE)
_ZN40_INTERNAL_4e738c16_4_k_cu_55ff5972_235684cuda3std3__45__cpo5beginE:
	.zero		1
	.type		_ZN40_INTERNAL_4e738c16_4_k_cu_55ff5972_235684cuda3std3__442_GLOBAL__N__4e738c16_4_k_cu_55ff5972_235686ignoreE,@object
	.size		_ZN40_INTERNAL_4e738c16_4_k_cu_55ff5972_235684cuda3std3__442_GLOBAL__N__4e738c16_4_k_cu_55ff5972_235686ignoreE,(_ZN40_INTERNAL_4e738c16_4_k_cu_55ff5972_235684cute7productE - _ZN40_INTERNAL_4e738c16_4_k_cu_55ff5972_235684cuda3std3__442_GLOBAL__N__4e738c16_4_k_cu_55ff5972_235686ignoreE)
_ZN40_INTERNAL_4e738c16_4_k_cu_55ff5972_235684cuda3std3__442_GLOBAL__N__4e738c16_4_k_cu_55ff5972_235686ignoreE:
	.zero		1
	.type		_ZN40_INTERNAL_4e738c16_4_k_cu_55ff5972_235684cute7productE,@object
	.size		_ZN40_INTERNAL_4e738c16_4_k_cu_55ff5972_235684cute7productE,(_ZN40_INTERNAL_4e738c16_4_k_cu_55ff5972_235684cuda3std3__45__cpo3endE - _ZN40_INTERNAL_4e738c16_4_k_cu_55ff5972_235684cute7productE)
_ZN40_INTERNAL_4e738c16_4_k_cu_55ff5972_235684cute7productE:
	.zero		1
	.type		_ZN40_INTERNAL_4e738c16_4_k_cu_55ff5972_235684cuda3std3__45__cpo3endE,@object
	.size		_ZN40_INTERNAL_4e738c16_4_k_cu_55ff5972_235684cuda3std3__45__cpo3endE,(_ZN40_INTERNAL_4e738c16_4_k_cu_55ff5972_235684cuda3std3__419piecewise_constructE - _ZN40_INTERNAL_4e738c16_4_k_cu_55ff5972_235684cuda3std3__45__cpo3endE)
_ZN40_INTERNAL_4e738c16_4_k_cu_55ff5972_235684cuda3std3__45__cpo3endE:
	.zero		1
	.type		_ZN40_INTERNAL_4e738c16_4_k_cu_55ff5972_235684cuda3std3__419piecewise_constructE,@object
	.size		_ZN40_INTERNAL_4e738c16_4_k_cu_55ff5972_235684cuda3std3__419piecewise_constructE,(_ZN40_INTERNAL_4e738c16_4_k_cu_55ff5972_235684cuda3std3__45__cpo4cendE - _ZN40_INTERNAL_4e738c16_4_k_cu_55ff5972_235684cuda3std3__419piecewise_constructE)
_ZN40_INTERNAL_4e738c16_4_k_cu_55ff5972_235684cuda3std3__419piecewise_constructE:
	.zero		1
	.type		_ZN40_INTERNAL_4e738c16_4_k_cu_55ff5972_235684cuda3std3__45__cpo4cendE,@object
	.size		_ZN40_INTERNAL_4e738c16_4_k_cu_55ff5972_235684cuda3std3__45__cpo4cendE,(_ZN40_INTERNAL_4e738c16_4_k_cu_55ff5972_235684cuda3std6ranges3__45__cpo4swapE - _ZN40_INTERNAL_4e738c16_4_k_cu_55ff5972_235684cuda3std3__45__cpo4cendE)
_ZN40_INTERNAL_4e738c16_4_k_cu_55ff5972_235684cuda3std3__45__cpo4cendE:
	.zero		1
	.type		_ZN40_INTERNAL_4e738c16_4_k_cu_55ff5972_235684cuda3std6ranges3__45__cpo4swapE,@object
	.size		_ZN40_INTERNAL_4e738c16_4_k_cu_55ff5972_235684cuda3std6ranges3__45__cpo4swapE,(.L_10 - _ZN40_INTERNAL_4e738c16_4_k_cu_55ff5972_235684cuda3std6ranges3__45__cpo4swapE)
_ZN40_INTERNAL_4e738c16_4_k_cu_55ff5972_235684cuda3std6ranges3__45__cpo4swapE:
	.zero		1
.L_10:


//--------------------- .nv.constant0._ZN7cutlass13device_kernelINS_4gemm6kernel13GemmUniversalIN4cute5tupleIJiiiiEEENS1_10collective13CollectiveMmaINS1_35MainloopSm100TmaUmmaWarpSpecializedILi8ELi2ELi4ENS5_IJNS4_1CILi4EEESB_NSA_ILi1EEEEEEEENS5_IJNSA_ILi64EEENSA_ILi128EEENSA_ILi32EEEEEENS_10tfloat32_tENS5_IJlSC_lEEESJ_SK_NS4_8TiledMMAINS4_8MMA_AtomIJNS4_17SM100_MMA_TF32_SSISJ_SJ_fLi64ELi128ELNS4_4UMMA5MajorE0ELSP_0ELNSO_7ScaleInE0ELSQ_0EEEEEENS4_6LayoutINS5_IJSC_SC_SC_EEENS5_IJNSA_ILi0EEESV_SV_EEEEENS5_IJNS4_10UnderscoreESY_SY_EEEEENS4_23SM90_TMA_LOAD_MULTICASTENS4_14ComposedLayoutINS4_7SwizzleILi3ELi4ELi3EEENS4_18smem_ptr_flag_bitsILi32EEENST_INS5_IJNSA_ILi8EEESH_EEENS5_IJSH_SC_EEEEEEEvNS4_8identityES11_S1B_vS1C_EENS_8epilogue10collective18CollectiveEpilogueINS1E_23Sm100TmaWarpSpecializedILi4ELi2ELi16ELb1ELb0EEEJSI_NS5_IJNST_ISF_SC_EENST_ISH_SC_EEEEESJ_SK_SJ_SK_NS1E_6fusion15FusionCallbacksIS1I_NS1M_17LinearCombinationISJ_fSJ_fLNS_15FloatRoundStyleE2EEESI_S1L_JEEENS4_5SM1004TMEM4LOAD26SM100_TMEM_LOAD_16dp128b8xENS4_13SM90_TMA_LOADES1B_NS4_17SM75_U32x4_LDSM_NENS4_14SM90_TMA_STOREES1B_NS4_17SM90_U32x4_STSM_NENS4_39AutoVectorizingCopyWithAssumedAlignmentILi128EEEEEEvvEEEEvNT_6ParamsE --------------------------
	.section	.nv.constant0._ZN7cutlass13device_kernelINS_4gemm6kernel13GemmUniversalIN4cute5tupleIJiiiiEEENS1_10collective13CollectiveMmaINS1_35MainloopSm100TmaUmmaWarpSpecializedILi8ELi2ELi4ENS5_IJNS4_1CILi4EEESB_NSA_ILi1EEEEEEEENS5_IJNSA_ILi64EEENSA_ILi128EEENSA_ILi32EEEEEENS_10tfloat32_tENS5_IJlSC_lEEESJ_SK_NS4_8TiledMMAINS4_8MMA_AtomIJNS4_17SM100_MMA_TF32_SSISJ_SJ_fLi64ELi128ELNS4_4UMMA5MajorE0ELSP_0ELNSO_7ScaleInE0ELSQ_0EEEEEENS4_6LayoutINS5_IJSC_SC_SC_EEENS5_IJNSA_ILi0EEESV_SV_EEEEENS5_IJNS4_10UnderscoreESY_SY_EEEEENS4_23SM90_TMA_LOAD_MULTICASTENS4_14ComposedLayoutINS4_7SwizzleILi3ELi4ELi3EEENS4_18smem_ptr_flag_bitsILi32EEENST_INS5_IJNSA_ILi8EEESH_EEENS5_IJSH_SC_EEEEEEEvNS4_8identityES11_S1B_vS1C_EENS_8epilogue10collective18CollectiveEpilogueINS1E_23Sm100TmaWarpSpecializedILi4ELi2ELi16ELb1ELb0EEEJSI_NS5_IJNST_ISF_SC_EENST_ISH_SC_EEEEESJ_SK_SJ_SK_NS1E_6fusion15FusionCallbacksIS1I_NS1M_17LinearCombinationISJ_fSJ_fLNS_15FloatRoundStyleE2EEESI_S1L_JEEENS4_5SM1004TMEM4LOAD26SM100_TMEM_LOAD_16dp128b8xENS4_13SM90_TMA_LOADES1B_NS4_17SM75_U32x4_LDSM_NENS4_14SM90_TMA_STOREES1B_NS4_17SM90_U32x4_STSM_NENS4_39AutoVectorizingCopyWithAssumedAlignmentILi128EEEEEEvvEEEEvNT_6ParamsE,"a",@progbits
	.sectionflags	@""
	.align	4
.nv.constant0._ZN7cutlass13device_kernelINS_4gemm6kernel13GemmUniversalIN4cute5tupleIJiiiiEEENS1_10collective13CollectiveMmaINS1_35MainloopSm100TmaUmmaWarpSpecializedILi8ELi2ELi4ENS5_IJNS4_1CILi4EEESB_NSA_ILi1EEEEEEEENS5_IJNSA_ILi64EEENSA_ILi128EEENSA_ILi32EEEEEENS_10tfloat32_tENS5_IJlSC_lEEESJ_SK_NS4_8TiledMMAINS4_8MMA_AtomIJNS4_17SM100_MMA_TF32_SSISJ_SJ_fLi64ELi128ELNS4_4UMMA5MajorE0ELSP_0ELNSO_7ScaleInE0ELSQ_0EEEEEENS4_6LayoutINS5_IJSC_SC_SC_EEENS5_IJNSA_ILi0EEESV_SV_EEEEENS5_IJNS4_10UnderscoreESY_SY_EEEEENS4_23SM90_TMA_LOAD_MULTICASTENS4_14ComposedLayoutINS4_7SwizzleILi3ELi4ELi3EEENS4_18smem_ptr_flag_bitsILi32EEENST_INS5_IJNSA_ILi8EEESH_EEENS5_IJSH_SC_EEEEEEEvNS4_8identityES11_S1B_vS1C_EENS_8epilogue10collective18CollectiveEpilogueINS1E_23Sm100TmaWarpSpecializedILi4ELi2ELi16ELb1ELb0EEEJSI_NS5_IJNST_ISF_SC_EENST_ISH_SC_EEEEESJ_SK_SJ_SK_NS1E_6fusion15FusionCallbacksIS1I_NS1M_17LinearCombinationISJ_fSJ_fLNS_15FloatRoundStyleE2EEESI_S1L_JEEENS4_5SM1004TMEM4LOAD26SM100_TMEM_LOAD_16dp128b8xENS4_13SM90_TMA_LOADES1B_NS4_17SM75_U32x4_LDSM_NENS4_14SM90_TMA_STOREES1B_NS4_17SM90_U32x4_STSM_NENS4_39AutoVectorizingCopyWithAssumedAlignmentILi128EEEEEEvvEEEEvNT_6ParamsE:
	.zero		2944


//--------------------- SYMBOLS --------------------------

	.type		.nv.reservedSmem.offset0,@object
	.size		.nv.reservedSmem.offset0,0x4
	.type		.nv.reservedSmem.cap,@object
	.size		.nv.reservedSmem.cap,0x4
	.type		__assertfail,@function
